	.target	sm_90a

	.elftype	@"ET_EXEC"


//--------------------- .note.nv.tkinfo           --------------------------
	.section	.note.nv.tkinfo,"",@"SHT_NOTE"
	.sectionflags	@"SHF_NOTE_NV_TKINFO"
	.tkinfo
        /*0018*/ 	.word	0x00000002
        /*0030*/ 	.string	""
        /*0030*/ 	.string	"ptxas"
        /*0030*/ 	.string	"Cuda compilation tools, release 13.0, V13.0.88"
        /*0030*/ 	.string	"Build cuda_13.0.r13.0/compiler.36424714_0"
        /*0030*/ 	.string	"-arch sm_90a -m 64 "



//--------------------- .note.nv.cuinfo           --------------------------
	.section	.note.nv.cuinfo,"",@"SHT_NOTE"
	.sectionflags	@"SHF_NOTE_NV_CUINFO"
        /*0018*/ 	.short	0x0002
        /*001a*/ 	.short	0x005a
        /*001c*/ 	.short	0x0082
	.zero		2


//--------------------- .nv.info                  --------------------------
	.section	.nv.info,"",@"SHT_CUDA_INFO"
	.align	4


	//----- nvinfo : EIATTR_REGCOUNT
	.align		4
        /*0000*/ 	.byte	0x04, 0x2f
        /*0002*/ 	.short	(.L_15 - .L_14)
	.align		4
.L_14:
        /*0004*/ 	.word	index@(_ZN7cutlass13device_kernelINS_4gemm6kernel13GemmUniversalIN4cute5tupleIJiiiiEEENS1_10collective13CollectiveMmaINS1_34MainloopSm90TmaGmmaWarpSpecializedILi4ENS5_IJNS4_1CILi1EEESB_SB_EEENS1_35KernelTmaWarpSpecializedCooperativeEEENS5_IJNSA_ILi256EEENSA_ILi128EEENSA_ILi64EEEEEENS_10bfloat16_tENS5_IJlSB_lEEESJ_SK_NS4_8TiledMMAINS4_8MMA_AtomIJNS4_4SM904GMMA28MMA_64x128x16_F32BF16BF16_SSILNSO_5MajorE0ELSQ_0ELNSO_7ScaleInE1ELSR_1EEEEEENS4_6LayoutINS5_IJNSA_ILi2EEESB_SB_EEENS5_IJSB_NSA_ILi0EEESX_EEEEENS5_IJNS4_10UnderscoreES10_S10_EEEEENS4_13SM90_TMA_LOADENS4_14ComposedLayoutINS4_7SwizzleILi3ELi4ELi3EEENS4_18smem_ptr_flag_bitsILi16EEENSU_INS5_IJNSA_ILi8EEESH_EEENS5_IJSH_SB_EEEEEEEvNS4_8identityES13_S1D_vS1E_EENS_8epilogue10collective6detail29Sm90TmaWarpSpecializedAdapterINS1H_15DefaultEpilogueISJ_SK_SK_NS1G_6thread17LinearCombinationISJ_Li1EffLNS1L_9ScaleType4KindE0ELNS_15FloatRoundStyleE2ESJ_EENS1_15EpilogueDefaultEEEEEvvEEEEvNT_6ParamsE)
        /*0008*/ 	.word	0x000000a8


	//----- nvinfo : EIATTR_FRAME_SIZE
	.align		4
.L_15:
        /*000c*/ 	.byte	0x04, 0x11
        /*000e*/ 	.short	(.L_17 - .L_16)
	.align		4
.L_16:
        /*0010*/ 	.word	index@(_ZN7cutlass13device_kernelINS_4gemm6kernel13GemmUniversalIN4cute5tupleIJiiiiEEENS1_10collective13CollectiveMmaINS1_34MainloopSm90TmaGmmaWarpSpecializedILi4ENS5_IJNS4_1CILi1EEESB_SB_EEENS1_35KernelTmaWarpSpecializedCooperativeEEENS5_IJNSA_ILi256EEENSA_ILi128EEENSA_ILi64EEEEEENS_10bfloat16_tENS5_IJlSB_lEEESJ_SK_NS4_8TiledMMAINS4_8MMA_AtomIJNS4_4SM904GMMA28MMA_64x128x16_F32BF16BF16_SSILNSO_5MajorE0ELSQ_0ELNSO_7ScaleInE1ELSR_1EEEEEENS4_6LayoutINS5_IJNSA_ILi2EEESB_SB_EEENS5_IJSB_NSA_ILi0EEESX_EEEEENS5_IJNS4_10UnderscoreES10_S10_EEEEENS4_13SM90_TMA_LOADENS4_14ComposedLayoutINS4_7SwizzleILi3ELi4ELi3EEENS4_18smem_ptr_flag_bitsILi16EEENSU_INS5_IJNSA_ILi8EEESH_EEENS5_IJSH_SB_EEEEEEEvNS4_8identityES13_S1D_vS1E_EENS_8epilogue10collective6detail29Sm90TmaWarpSpecializedAdapterINS1H_15DefaultEpilogueISJ_SK_SK_NS1G_6thread17LinearCombinationISJ_Li1EffLNS1L_9ScaleType4KindE0ELNS_15FloatRoundStyleE2ESJ_EENS1_15EpilogueDefaultEEEEEvvEEEEvNT_6ParamsE)
        /*0014*/ 	.word	0x00000000


	//----- nvinfo : EIATTR_MIN_STACK_SIZE
	.align		4
.L_17:
        /*0018*/ 	.byte	0x04, 0x12
        /*001a*/ 	.short	(.L_19 - .L_18)
	.align		4
.L_18:
        /*001c*/ 	.word	index@(_ZN7cutlass13device_kernelINS_4gemm6kernel13GemmUniversalIN4cute5tupleIJiiiiEEENS1_10collective13CollectiveMmaINS1_34MainloopSm90TmaGmmaWarpSpecializedILi4ENS5_IJNS4_1CILi1EEESB_SB_EEENS1_35KernelTmaWarpSpecializedCooperativeEEENS5_IJNSA_ILi256EEENSA_ILi128EEENSA_ILi64EEEEEENS_10bfloat16_tENS5_IJlSB_lEEESJ_SK_NS4_8TiledMMAINS4_8MMA_AtomIJNS4_4SM904GMMA28MMA_64x128x16_F32BF16BF16_SSILNSO_5MajorE0ELSQ_0ELNSO_7ScaleInE1ELSR_1EEEEEENS4_6LayoutINS5_IJNSA_ILi2EEESB_SB_EEENS5_IJSB_NSA_ILi0EEESX_EEEEENS5_IJNS4_10UnderscoreES10_S10_EEEEENS4_13SM90_TMA_LOADENS4_14ComposedLayoutINS4_7SwizzleILi3ELi4ELi3EEENS4_18smem_ptr_flag_bitsILi16EEENSU_INS5_IJNSA_ILi8EEESH_EEENS5_IJSH_SB_EEEEEEEvNS4_8identityES13_S1D_vS1E_EENS_8epilogue10collective6detail29Sm90TmaWarpSpecializedAdapterINS1H_15DefaultEpilogueISJ_SK_SK_NS1G_6thread17LinearCombinationISJ_Li1EffLNS1L_9ScaleType4KindE0ELNS_15FloatRoundStyleE2ESJ_EENS1_15EpilogueDefaultEEEEEvvEEEEvNT_6ParamsE)
        /*0020*/ 	.word	0x00000000
.L_19:


//--------------------- .nv.compat                --------------------------
	.section	.nv.compat,"",@"SHT_CUDA_COMPAT_INFO"
	.align	4
        /*0000*/ 	.byte	0x02, 0x09, 0x01, 0x00, 0x02, 0x02, 0x04, 0x00, 0x02, 0x05, 0x05, 0x00, 0x03, 0x07, 0x01, 0x01
        /*0010*/ 	.byte	0x02, 0x03, 0x01, 0x00, 0x02, 0x06, 0x01, 0x00, 0x04, 0x0b, 0x08, 0x00, 0x00, 0x00, 0x00, 0x00
        /*0020*/ 	.byte	0x00, 0x00, 0x00, 0x00


//--------------------- .nv.info._ZN7cutlass13device_kernelINS_4gemm6kernel13GemmUniversalIN4cute5tupleIJiiiiEEENS1_10collective13CollectiveMmaINS1_34MainloopSm90TmaGmmaWarpSpecializedILi4ENS5_IJNS4_1CILi1EEESB_SB_EEENS1_35KernelTmaWarpSpecializedCooperativeEEENS5_IJNSA_ILi256EEENSA_ILi128EEENSA_ILi64EEEEEENS_10bfloat16_tENS5_IJlSB_lEEESJ_SK_NS4_8TiledMMAINS4_8MMA_AtomIJNS4_4SM904GMMA28MMA_64x128x16_F32BF16BF16_SSILNSO_5MajorE0ELSQ_0ELNSO_7ScaleInE1ELSR_1EEEEEENS4_6LayoutINS5_IJNSA_ILi2EEESB_SB_EEENS5_IJSB_NSA_ILi0EEESX_EEEEENS5_IJNS4_10UnderscoreES10_S10_EEEEENS4_13SM90_TMA_LOADENS4_14ComposedLayoutINS4_7SwizzleILi3ELi4ELi3EEENS4_18smem_ptr_flag_bitsILi16EEENSU_INS5_IJNSA_ILi8EEESH_EEENS5_IJSH_SB_EEEEEEEvNS4_8identityES13_S1D_vS1E_EENS_8epilogue10collective6detail29Sm90TmaWarpSpecializedAdapterINS1H_15DefaultEpilogueISJ_SK_SK_NS1G_6thread17LinearCombinationISJ_Li1EffLNS1L_9ScaleType4KindE0ELNS_15FloatRoundStyleE2ESJ_EENS1_15EpilogueDefaultEEEEEvvEEEEvNT_6ParamsE --------------------------
	.section	.nv.info._ZN7cutlass13device_kernelINS_4gemm6kernel13GemmUniversalIN4cute5tupleIJiiiiEEENS1_10collective13CollectiveMmaINS1_34MainloopSm90TmaGmmaWarpSpecializedILi4ENS5_IJNS4_1CILi1EEESB_SB_EEENS1_35KernelTmaWarpSpecializedCooperativeEEENS5_IJNSA_ILi256EEENSA_ILi128EEENSA_ILi64EEEEEENS_10bfloat16_tENS5_IJlSB_lEEESJ_SK_NS4_8TiledMMAINS4_8MMA_AtomIJNS4_4SM904GMMA28MMA_64x128x16_F32BF16BF16_SSILNSO_5MajorE0ELSQ_0ELNSO_7ScaleInE1ELSR_1EEEEEENS4_6LayoutINS5_IJNSA_ILi2EEESB_SB_EEENS5_IJSB_NSA_ILi0EEESX_EEEEENS5_IJNS4_10UnderscoreES10_S10_EEEEENS4_13SM90_TMA_LOADENS4_14ComposedLayoutINS4_7SwizzleILi3ELi4ELi3EEENS4_18smem_ptr_flag_bitsILi16EEENSU_INS5_IJNSA_ILi8EEESH_EEENS5_IJSH_SB_EEEEEEEvNS4_8identityES13_S1D_vS1E_EENS_8epilogue10collective6detail29Sm90TmaWarpSpecializedAdapterINS1H_15DefaultEpilogueISJ_SK_SK_NS1G_6thread17LinearCombinationISJ_Li1EffLNS1L_9ScaleType4KindE0ELNS_15FloatRoundStyleE2ESJ_EENS1_15EpilogueDefaultEEEEEvvEEEEvNT_6ParamsE,"",@"SHT_CUDA_INFO"
	.sectionflags	@""
	.align	4


	//----- nvinfo : EIATTR_CUDA_API_VERSION
	.align		4
        /*0000*/ 	.byte	0x04, 0x37
        /*0002*/ 	.short	(.L_21 - .L_20)
.L_20:
        /*0004*/ 	.word	0x00000082


	//----- nvinfo : EIATTR_KPARAM_INFO
	.align		4
.L_21:
        /*0008*/ 	.byte	0x04, 0x17
        /*000a*/ 	.short	(.L_23 - .L_22)
.L_22:
        /*000c*/ 	.word	0x00000000
        /*0010*/ 	.short	0x0000
        /*0012*/ 	.short	0x0070
        /*0014*/ 	.byte	0x00, 0xf0, 0x01, 0x10


	//----- nvinfo : EIATTR_SPARSE_MMA_MASK
	.align		4
.L_23:
        /*0018*/ 	.byte	0x03, 0x50
        /*001a*/ 	.short	0x0000


	//----- nvinfo : EIATTR_MAXREG_COUNT
	.align		4
        /*001c*/ 	.byte	0x03, 0x1b
        /*001e*/ 	.short	0x00a8


	//----- nvinfo : EIATTR_NUM_BARRIERS
	.align		4
        /*0020*/ 	.byte	0x02, 0x4c
        /*0022*/ 	.byte	0x01
	.zero		1


	//----- nvinfo : EIATTR_EXTERNS
	.align		4
        /*0024*/ 	.byte	0x04, 0x0f
        /*0026*/ 	.short	(.L_25 - .L_24)


	//   ....[0]....
	.align		4
.L_24:
        /*0028*/ 	.word	index@(__assertfail)


	//----- nvinfo : EIATTR_MERCURY_ISA_VERSION
	.align		4
.L_25:
        /*002c*/ 	.byte	0x03, 0x5f
        /*002e*/ 	.short	0x0101


	//----- nvinfo : EIATTR_INT_WARP_WIDE_INSTR_OFFSETS
	.align		4
        /*0030*/ 	.byte	0x04, 0x31
        /*0032*/ 	.short	(.L_27 - .L_26)


	//   ....[0]....
.L_26:
        /*0034*/ 	.word	0x000003b0


	//   ....[1]....
        /*0038*/ 	.word	0x000003e0


	//   ....[2]....
        /*003c*/ 	.word	0x000004c0


	//----- nvinfo : EIATTR_COOP_GROUP_MASK_REGIDS
	.align		4
.L_27:
        /*0040*/ 	.byte	0x04, 0x29
        /*0042*/ 	.short	(.L_29 - .L_28)


	//   ....[0]....
.L_28:
        /*0044*/ 	.word	0xffffffff


	//   ....[1]....
        /*0048*/ 	.word	0xffffffff


	//   ....[2]....
        /*004c*/ 	.word	0xffffffff


	//   ....[3]....
        /*0050*/ 	.word	0xffffffff


	//   ....[4]....
        /*0054*/ 	.word	0xffffffff


	//----- nvinfo : EIATTR_COOP_GROUP_INSTR_OFFSETS
	.align		4
.L_29:
        /*0058*/ 	.byte	0x04, 0x28
        /*005a*/ 	.short	(.L_31 - .L_30)


	//   ....[0]....
.L_30:
        /*005c*/ 	.word	0x00000060


	//   ....[1]....
        /*0060*/ 	.word	0x00000070


	//   ....[2]....
        /*0064*/ 	.word	0x00000130


	//   ....[3]....
        /*0068*/ 	.word	0x000002c0


	//   ....[4]....
        /*006c*/ 	.word	0x00000f70


	//----- nvinfo : EIATTR_REG_RECONFIG
	.align		4
.L_31:
        /*0070*/ 	.byte	0x01, 0x54
	.zero		2


	//----- nvinfo : EIATTR_SYSCALL_OFFSETS
	.align		4
        /*0074*/ 	.byte	0x04, 0x46
        /*0076*/ 	.short	(.L_33 - .L_32)


	//   ....[0]....
.L_32:
        /*0078*/ 	.word	0x00001130


	//----- nvinfo : EIATTR_MBARRIER_INSTR_OFFSETS
	.align		4
.L_33:
        /*007c*/ 	.byte	0x04, 0x39
        /*007e*/ 	.short	(.L_35 - .L_34)


	//   ....[0]....
.L_34:
        /*0080*/ 	.word	0x00000230
        /*0084*/ 	.word	0x000000ff
        /*0088*/ 	.word	0x00000000
        /*008c*/ 	.short	0x0100
        /*008e*/ 	.byte	0x08
	.zero		1


	//   ....[1]....
        /*0090*/ 	.word	0x00000240
        /*0094*/ 	.word	0x000000ff
        /*0098*/ 	.word	0x00000020
        /*009c*/ 	.short	0x0100
        /*009e*/ 	.byte	0x08
	.zero		1


	//   ....[2]....
        /*00a0*/ 	.word	0x00000250
        /*00a4*/ 	.word	0x000000ff
        /*00a8*/ 	.word	0x00000008
        /*00ac*/ 	.short	0x0100
        /*00ae*/ 	.byte	0x08
	.zero		1


	//   ....[3]....
        /*00b0*/ 	.word	0x00000260
        /*00b4*/ 	.word	0x000000ff
        /*00b8*/ 	.word	0x00000028
        /*00bc*/ 	.short	0x0100
        /*00be*/ 	.byte	0x08
	.zero		1


	//   ....[4]....
        /*00c0*/ 	.word	0x00000270
        /*00c4*/ 	.word	0x000000ff
        /*00c8*/ 	.word	0x00000010
        /*00cc*/ 	.short	0x0100
        /*00ce*/ 	.byte	0x08
	.zero		1


	//   ....[5]....
        /*00d0*/ 	.word	0x00000280
        /*00d4*/ 	.word	0x000000ff
        /*00d8*/ 	.word	0x00000030
        /*00dc*/ 	.short	0x0100
        /*00de*/ 	.byte	0x08
	.zero		1


	//   ....[6]....
        /*00e0*/ 	.word	0x00000290
        /*00e4*/ 	.word	0x000000ff
        /*00e8*/ 	.word	0x00000018
        /*00ec*/ 	.short	0x0100
        /*00ee*/ 	.byte	0x08
	.zero		1


	//   ....[7]....
        /*00f0*/ 	.word	0x000002a0
        /*00f4*/ 	.word	0x000000ff
        /*00f8*/ 	.word	0x00000038
        /*00fc*/ 	.short	0x0100
        /*00fe*/ 	.byte	0x08
	.zero		1


	//   ....[8]....
        /*0100*/ 	.word	0x00000530
        /*0104*/ 	.word	0x000000ff
        /*0108*/ 	.word	0x00000050
        /*010c*/ 	.short	0x0100
        /*010e*/ 	.byte	0x06
	.zero		1


	//   ....[9]....
        /*0110*/ 	.word	0x00000590
        /*0114*/ 	.word	0x000000ff
        /*0118*/ 	.word	0x00000058
        /*011c*/ 	.short	0x0100
        /*011e*/ 	.byte	0x06
	.zero		1


	//   ....[10]....
        /*0120*/ 	.word	0x000011b0
        /*0124*/ 	.word	0x00000003
        /*0128*/ 	.word	0x00000000
        /*012c*/ 	.short	0x010a
        /*012e*/ 	.byte	0x3f
	.zero		1


	//   ....[11]....
        /*0130*/ 	.word	0x000011f0
        /*0134*/ 	.word	0x00000003
        /*0138*/ 	.word	0x00000000
        /*013c*/ 	.short	0x010a
        /*013e*/ 	.byte	0x3f
	.zero		1


	//   ....[12]....
        /*0140*/ 	.word	0x000016d0
        /*0144*/ 	.word	0x000000ff
        /*0148*/ 	.word	0x00000000
        /*014c*/ 	.short	0x010a
        /*014e*/ 	.byte	0x08
	.zero		1


	//   ....[13]....
        /*0150*/ 	.word	0x00001710
        /*0154*/ 	.word	0x000000ff
        /*0158*/ 	.word	0x00000000
        /*015c*/ 	.short	0x010a
        /*015e*/ 	.byte	0x08
	.zero		1


	//   ....[14]....
        /*0160*/ 	.word	0x00001ab0
        /*0164*/ 	.word	0x000000ff
        /*0168*/ 	.word	0x00000000
        /*016c*/ 	.short	0x0101
        /*016e*/ 	.byte	0x08
	.zero		1


	//   ....[15]....
        /*0170*/ 	.word	0x00001c90
        /*0174*/ 	.word	0x000000ff
        /*0178*/ 	.word	0x00000000
        /*017c*/ 	.short	0x0101
        /*017e*/ 	.byte	0x04
	.zero		1


	//   ....[16]....
        /*0180*/ 	.word	0x0000b550
        /*0184*/ 	.word	0x0000000c
        /*0188*/ 	.word	0x00000020
        /*018c*/ 	.short	0x010a
        /*018e*/ 	.byte	0x3f
	.zero		1


	//   ....[17]....
        /*0190*/ 	.word	0x0000b910
        /*0194*/ 	.word	0x00000005
        /*0198*/ 	.word	0x00000058
        /*019c*/ 	.short	0x0101
        /*019e*/ 	.byte	0x3f
	.zero		1


	//   ....[18]....
        /*01a0*/ 	.word	0x0000c010
        /*01a4*/ 	.word	0x00000007
        /*01a8*/ 	.word	0x00000000
        /*01ac*/ 	.short	0x010a
        /*01ae*/ 	.byte	0x3f
	.zero		1


	//   ....[19]....
        /*01b0*/ 	.word	0x0000c090
        /*01b4*/ 	.word	0x00000006
        /*01b8*/ 	.word	0x00000000
        /*01bc*/ 	.short	0x010a
        /*01be*/ 	.byte	0x3f
	.zero		1


	//   ....[20]....
        /*01c0*/ 	.word	0x0000c120
        /*01c4*/ 	.word	0x00000007
        /*01c8*/ 	.word	0x00000000
        /*01cc*/ 	.short	0x010a
        /*01ce*/ 	.byte	0x3f
	.zero		1


	//   ....[21]....
        /*01d0*/ 	.word	0x0000c1b0
        /*01d4*/ 	.word	0x00000005
        /*01d8*/ 	.word	0x00000000
        /*01dc*/ 	.short	0x010a
        /*01de*/ 	.byte	0x3f
	.zero		1


	//   ....[22]....
        /*01e0*/ 	.word	0x0000c210
        /*01e4*/ 	.word	0x00000003
        /*01e8*/ 	.word	0x00000000
        /*01ec*/ 	.short	0x010a
        /*01ee*/ 	.byte	0x3f
	.zero		1


	//   ....[23]....
        /*01f0*/ 	.word	0x0000c270
        /*01f4*/ 	.word	0x00000004
        /*01f8*/ 	.word	0x00000000
        /*01fc*/ 	.short	0x010a
        /*01fe*/ 	.byte	0x3f
	.zero		1


	//   ....[24]....
        /*0200*/ 	.word	0x0000c340
        /*0204*/ 	.word	0x0000000c
        /*0208*/ 	.word	0x00000020
        /*020c*/ 	.short	0x010a
        /*020e*/ 	.byte	0x3f
	.zero		1


	//   ....[25]....
        /*0210*/ 	.word	0x0000c410
        /*0214*/ 	.word	0x00000007
        /*0218*/ 	.word	0x00000000
        /*021c*/ 	.short	0x010a
        /*021e*/ 	.byte	0x3f
	.zero		1


	//   ....[26]....
        /*0220*/ 	.word	0x0000c460
        /*0224*/ 	.word	0x00000006
        /*0228*/ 	.word	0x00000000
        /*022c*/ 	.short	0x010a
        /*022e*/ 	.byte	0x3f
	.zero		1


	//   ....[27]....
        /*0230*/ 	.word	0x0000c4b0
        /*0234*/ 	.word	0x00000007
        /*0238*/ 	.word	0x00000000
        /*023c*/ 	.short	0x010a
        /*023e*/ 	.byte	0x3f
	.zero		1


	//----- nvinfo : EIATTR_NUM_MBARRIERS
	.align		4
.L_35:
        /*0240*/ 	.byte	0x03, 0x38
        /*0242*/ 	.short	0x000a


	//----- nvinfo : EIATTR_EXIT_INSTR_OFFSETS
	.align		4
        /*0244*/ 	.byte	0x04, 0x1c
        /*0246*/ 	.short	(.L_37 - .L_36)


	//   ....[0]....
.L_36:
        /*0248*/ 	.word	0x000005e0


	//   ....[1]....
        /*024c*/ 	.word	0x00000ea0


	//   ....[2]....
        /*0250*/ 	.word	0x0000abc0


	//   ....[3]....
        /*0254*/ 	.word	0x0000b1f0


	//   ....[4]....
        /*0258*/ 	.word	0x0000c200


	//----- nvinfo : EIATTR_MAX_THREADS
	.align		4
.L_37:
        /*025c*/ 	.byte	0x04, 0x05
        /*025e*/ 	.short	(.L_39 - .L_38)
.L_38:
        /*0260*/ 	.word	0x00000180
        /*0264*/ 	.word	0x00000001
        /*0268*/ 	.word	0x00000001


	//----- nvinfo : EIATTR_CRS_STACK_SIZE
	.align		4
.L_39:
        /*026c*/ 	.byte	0x04, 0x1e
        /*026e*/ 	.short	(.L_41 - .L_40)
.L_40:
        /*0270*/ 	.word	0x00000000


	//----- nvinfo : EIATTR_CBANK_PARAM_SIZE
	.align		4
.L_41:
        /*0274*/ 	.byte	0x03, 0x19
        /*0276*/ 	.short	0x0470


	//----- nvinfo : EIATTR_PARAM_CBANK
	.align		4
        /*0278*/ 	.byte	0x04, 0x0a
        /*027a*/ 	.short	(.L_43 - .L_42)
	.align		4
.L_42:
        /*027c*/ 	.word	index@(.nv.constant0._ZN7cutlass13device_kernelINS_4gemm6kernel13GemmUniversalIN4cute5tupleIJiiiiEEENS1_10collective13CollectiveMmaINS1_34MainloopSm90TmaGmmaWarpSpecializedILi4ENS5_IJNS4_1CILi1EEESB_SB_EEENS1_35KernelTmaWarpSpecializedCooperativeEEENS5_IJNSA_ILi256EEENSA_ILi128EEENSA_ILi64EEEEEENS_10bfloat16_tENS5_IJlSB_lEEESJ_SK_NS4_8TiledMMAINS4_8MMA_AtomIJNS4_4SM904GMMA28MMA_64x128x16_F32BF16BF16_SSILNSO_5MajorE0ELSQ_0ELNSO_7ScaleInE1ELSR_1EEEEEENS4_6LayoutINS5_IJNSA_ILi2EEESB_SB_EEENS5_IJSB_NSA_ILi0EEESX_EEEEENS5_IJNS4_10UnderscoreES10_S10_EEEEENS4_13SM90_TMA_LOADENS4_14ComposedLayoutINS4_7SwizzleILi3ELi4ELi3EEENS4_18smem_ptr_flag_bitsILi16EEENSU_INS5_IJNSA_ILi8EEESH_EEENS5_IJSH_SB_EEEEEEEvNS4_8identityES13_S1D_vS1E_EENS_8epilogue10collective6detail29Sm90TmaWarpSpecializedAdapterINS1H_15DefaultEpilogueISJ_SK_SK_NS1G_6thread17LinearCombinationISJ_Li1EffLNS1L_9ScaleType4KindE0ELNS_15FloatRoundStyleE2ESJ_EENS1_15EpilogueDefaultEEEEEvvEEEEvNT_6ParamsE)
        /*0280*/ 	.short	0x0210
        /*0282*/ 	.short	0x0470


	//----- nvinfo : EIATTR_SW_WAR
	.align		4
.L_43:
        /*0284*/ 	.byte	0x04, 0x36
        /*0286*/ 	.short	(.L_45 - .L_44)
.L_44:
        /*0288*/ 	.word	0x00000008
.L_45:


//--------------------- .nv.callgraph             --------------------------
	.section	.nv.callgraph,"",@"SHT_CUDA_CALLGRAPH"
	.align	4
	.sectionentsize	8
	.align		4
        /*0000*/ 	.word	0x00000000
	.align		4
        /*0004*/ 	.word	0xffffffff
	.align		4
        /*0008*/ 	.word	index@(_ZN7cutlass13device_kernelINS_4gemm6kernel13GemmUniversalIN4cute5tupleIJiiiiEEENS1_10collective13CollectiveMmaINS1_34MainloopSm90TmaGmmaWarpSpecializedILi4ENS5_IJNS4_1CILi1EEESB_SB_EEENS1_35KernelTmaWarpSpecializedCooperativeEEENS5_IJNSA_ILi256EEENSA_ILi128EEENSA_ILi64EEEEEENS_10bfloat16_tENS5_IJlSB_lEEESJ_SK_NS4_8TiledMMAINS4_8MMA_AtomIJNS4_4SM904GMMA28MMA_64x128x16_F32BF16BF16_SSILNSO_5MajorE0ELSQ_0ELNSO_7ScaleInE1ELSR_1EEEEEENS4_6LayoutINS5_IJNSA_ILi2EEESB_SB_EEENS5_IJSB_NSA_ILi0EEESX_EEEEENS5_IJNS4_10UnderscoreES10_S10_EEEEENS4_13SM90_TMA_LOADENS4_14ComposedLayoutINS4_7SwizzleILi3ELi4ELi3EEENS4_18smem_ptr_flag_bitsILi16EEENSU_INS5_IJNSA_ILi8EEESH_EEENS5_IJSH_SB_EEEEEEEvNS4_8identityES13_S1D_vS1E_EENS_8epilogue10collective6detail29Sm90TmaWarpSpecializedAdapterINS1H_15DefaultEpilogueISJ_SK_SK_NS1G_6thread17LinearCombinationISJ_Li1EffLNS1L_9ScaleType4KindE0ELNS_15FloatRoundStyleE2ESJ_EENS1_15EpilogueDefaultEEEEEvvEEEEvNT_6ParamsE)
	.align		4
        /*000c*/ 	.word	index@(__assertfail)
	.align		4
        /*0010*/ 	.word	0x00000000
	.align		4
        /*0014*/ 	.word	0xfffffffe
	.align		4
        /*0018*/ 	.word	0x00000000
	.align		4
        /*001c*/ 	.word	0xfffffffd
	.align		4
        /*0020*/ 	.word	0x00000000
	.align		4
        /*0024*/ 	.word	0xfffffffc


//--------------------- .nv.constant4             --------------------------
	.section	.nv.constant4,"a",@progbits
	.align	8
	.align		8
.nv.constant4:
        /*0000*/ 	.dword	__assertfail
	.align		8
        /*0008*/ 	.dword	__unnamed_1
	.align		8
        /*0010*/ 	.dword	_ZN40_INTERNAL_952bedb7_4_k_cu_57b87b36_140224cuda3std3__45__cpo5beginE
	.align		8
        /*0018*/ 	.dword	_ZN40_INTERNAL_952bedb7_4_k_cu_57b87b36_140224cuda3std3__45__cpo3endE
	.align		8
        /*0020*/ 	.dword	_ZN40_INTERNAL_952bedb7_4_k_cu_57b87b36_140224cuda3std3__45__cpo6cbeginE
	.align		8
        /*0028*/ 	.dword	_ZN40_INTERNAL_952bedb7_4_k_cu_57b87b36_140224cuda3std3__45__cpo4cendE
	.align		8
        /*0030*/ 	.dword	_ZN40_INTERNAL_952bedb7_4_k_cu_57b87b36_140224cuda3std3__442_GLOBAL__N__952bedb7_4_k_cu_57b87b36_140226ignoreE
	.align		8
        /*0038*/ 	.dword	_ZN40_INTERNAL_952bedb7_4_k_cu_57b87b36_140224cuda3std3__419piecewise_constructE
	.align		8
        /*0040*/ 	.dword	_ZN40_INTERNAL_952bedb7_4_k_cu_57b87b36_140224cuda3std3__48in_placeE
	.align		8
        /*0048*/ 	.dword	_ZN40_INTERNAL_952bedb7_4_k_cu_57b87b36_140224cuda3std6ranges3__45__cpo4swapE
	.align		8
        /*0050*/ 	.dword	_ZN40_INTERNAL_952bedb7_4_k_cu_57b87b36_140224cuda3std6ranges3__45__cpo9iter_moveE
	.align		8
        /*0058*/ 	.dword	_ZN40_INTERNAL_952bedb7_4_k_cu_57b87b36_140224cute7productE
	.align		8
        /*0060*/ 	.dword	_ZN40_INTERNAL_952bedb7_4_k_cu_57b87b36_140224cute1_E
	.align		8
        /*0068*/ 	.dword	$str$22
	.align		8
        /*0070*/ 	.dword	$str$23


//--------------------- .text._ZN7cutlass13device_kernelINS_4gemm6kernel13GemmUniversalIN4cute5tupleIJiiiiEEENS1_10collective13CollectiveMmaINS1_34MainloopSm90TmaGmmaWarpSpecializedILi4ENS5_IJNS4_1CILi1EEESB_SB_EEENS1_35KernelTmaWarpSpecializedCooperativeEEENS5_IJNSA_ILi256EEENSA_ILi128EEENSA_ILi64EEEEEENS_10bfloat16_tENS5_IJlSB_lEEESJ_SK_NS4_8TiledMMAINS4_8MMA_AtomIJNS4_4SM904GMMA28MMA_64x128x16_F32BF16BF16_SSILNSO_5MajorE0ELSQ_0ELNSO_7ScaleInE1ELSR_1EEEEEENS4_6LayoutINS5_IJNSA_ILi2EEESB_SB_EEENS5_IJSB_NSA_ILi0EEESX_EEEEENS5_IJNS4_10UnderscoreES10_S10_EEEEENS4_13SM90_TMA_LOADENS4_14ComposedLayoutINS4_7SwizzleILi3ELi4ELi3EEENS4_18smem_ptr_flag_bitsILi16EEENSU_INS5_IJNSA_ILi8EEESH_EEENS5_IJSH_SB_EEEEEEEvNS4_8identityES13_S1D_vS1E_EENS_8epilogue10collective6detail29Sm90TmaWarpSpecializedAdapterINS1H_15DefaultEpilogueISJ_SK_SK_NS1G_6thread17LinearCombinationISJ_Li1EffLNS1L_9ScaleType4KindE0ELNS_15FloatRoundStyleE2ESJ_EENS1_15EpilogueDefaultEEEEEvvEEEEvNT_6ParamsE --------------------------
	.section	.text._ZN7cutlass13device_kernelINS_4gemm6kernel13GemmUniversalIN4cute5tupleIJiiiiEEENS1_10collective13CollectiveMmaINS1_34MainloopSm90TmaGmmaWarpSpecializedILi4ENS5_IJNS4_1CILi1EEESB_SB_EEENS1_35KernelTmaWarpSpecializedCooperativeEEENS5_IJNSA_ILi256EEENSA_ILi128EEENSA_ILi64EEEEEENS_10bfloat16_tENS5_IJlSB_lEEESJ_SK_NS4_8TiledMMAINS4_8MMA_AtomIJNS4_4SM904GMMA28MMA_64x128x16_F32BF16BF16_SSILNSO_5MajorE0ELSQ_0ELNSO_7ScaleInE1ELSR_1EEEEEENS4_6LayoutINS5_IJNSA_ILi2EEESB_SB_EEENS5_IJSB_NSA_ILi0EEESX_EEEEENS5_IJNS4_10UnderscoreES10_S10_EEEEENS4_13SM90_TMA_LOADENS4_14ComposedLayoutINS4_7SwizzleILi3ELi4ELi3EEENS4_18smem_ptr_flag_bitsILi16EEENSU_INS5_IJNSA_ILi8EEESH_EEENS5_IJSH_SB_EEEEEEEvNS4_8identityES13_S1D_vS1E_EENS_8epilogue10collective6detail29Sm90TmaWarpSpecializedAdapterINS1H_15DefaultEpilogueISJ_SK_SK_NS1G_6thread17LinearCombinationISJ_Li1EffLNS1L_9ScaleType4KindE0ELNS_15FloatRoundStyleE2ESJ_EENS1_15EpilogueDefaultEEEEEvvEEEEvNT_6ParamsE,"ax",@progbits
	.align	128
.text._ZN7cutlass13device_kernelINS_4gemm6kernel13GemmUniversalIN4cute5tupleIJiiiiEEENS1_10collective13CollectiveMmaINS1_34MainloopSm90TmaGmmaWarpSpecializedILi4ENS5_IJNS4_1CILi1EEESB_SB_EEENS1_35KernelTmaWarpSpecializedCooperativeEEENS5_IJNSA_ILi256EEENSA_ILi128EEENSA_ILi64EEEEEENS_10bfloat16_tENS5_IJlSB_lEEESJ_SK_NS4_8TiledMMAINS4_8MMA_AtomIJNS4_4SM904GMMA28MMA_64x128x16_F32BF16BF16_SSILNSO_5MajorE0ELSQ_0ELNSO_7ScaleInE1ELSR_1EEEEEENS4_6LayoutINS5_IJNSA_ILi2EEESB_SB_EEENS5_IJSB_NSA_ILi0EEESX_EEEEENS5_IJNS4_10UnderscoreES10_S10_EEEEENS4_13SM90_TMA_LOADENS4_14ComposedLayoutINS4_7SwizzleILi3ELi4ELi3EEENS4_18smem_ptr_flag_bitsILi16EEENSU_INS5_IJNSA_ILi8EEESH_EEENS5_IJSH_SB_EEEEEEEvNS4_8identityES13_S1D_vS1E_EENS_8epilogue10collective6detail29Sm90TmaWarpSpecializedAdapterINS1H_15DefaultEpilogueISJ_SK_SK_NS1G_6thread17LinearCombinationISJ_Li1EffLNS1L_9ScaleType4KindE0ELNS_15FloatRoundStyleE2ESJ_EENS1_15EpilogueDefaultEEEEEvvEEEEvNT_6ParamsE:
        .type           _ZN7cutlass13device_kernelINS_4gemm6kernel13GemmUniversalIN4cute5tupleIJiiiiEEENS1_10collective13CollectiveMmaINS1_34MainloopSm90TmaGmmaWarpSpecializedILi4ENS5_IJNS4_1CILi1EEESB_SB_EEENS1_35KernelTmaWarpSpecializedCooperativeEEENS5_IJNSA_ILi256EEENSA_ILi128EEENSA_ILi64EEEEEENS_10bfloat16_tENS5_IJlSB_lEEESJ_SK_NS4_8TiledMMAINS4_8MMA_AtomIJNS4_4SM904GMMA28MMA_64x128x16_F32BF16BF16_SSILNSO_5MajorE0ELSQ_0ELNSO_7ScaleInE1ELSR_1EEEEEENS4_6LayoutINS5_IJNSA_ILi2EEESB_SB_EEENS5_IJSB_NSA_ILi0EEESX_EEEEENS5_IJNS4_10UnderscoreES10_S10_EEEEENS4_13SM90_TMA_LOADENS4_14ComposedLayoutINS4_7SwizzleILi3ELi4ELi3EEENS4_18smem_ptr_flag_bitsILi16EEENSU_INS5_IJNSA_ILi8EEESH_EEENS5_IJSH_SB_EEEEEEEvNS4_8identityES13_S1D_vS1E_EENS_8epilogue10collective6detail29Sm90TmaWarpSpecializedAdapterINS1H_15DefaultEpilogueISJ_SK_SK_NS1G_6thread17LinearCombinationISJ_Li1EffLNS1L_9ScaleType4KindE0ELNS_15FloatRoundStyleE2ESJ_EENS1_15EpilogueDefaultEEEEEvvEEEEvNT_6ParamsE,@function
        .size           _ZN7cutlass13device_kernelINS_4gemm6kernel13GemmUniversalIN4cute5tupleIJiiiiEEENS1_10collective13CollectiveMmaINS1_34MainloopSm90TmaGmmaWarpSpecializedILi4ENS5_IJNS4_1CILi1EEESB_SB_EEENS1_35KernelTmaWarpSpecializedCooperativeEEENS5_IJNSA_ILi256EEENSA_ILi128EEENSA_ILi64EEEEEENS_10bfloat16_tENS5_IJlSB_lEEESJ_SK_NS4_8TiledMMAINS4_8MMA_AtomIJNS4_4SM904GMMA28MMA_64x128x16_F32BF16BF16_SSILNSO_5MajorE0ELSQ_0ELNSO_7ScaleInE1ELSR_1EEEEEENS4_6LayoutINS5_IJNSA_ILi2EEESB_SB_EEENS5_IJSB_NSA_ILi0EEESX_EEEEENS5_IJNS4_10UnderscoreES10_S10_EEEEENS4_13SM90_TMA_LOADENS4_14ComposedLayoutINS4_7SwizzleILi3ELi4ELi3EEENS4_18smem_ptr_flag_bitsILi16EEENSU_INS5_IJNSA_ILi8EEESH_EEENS5_IJSH_SB_EEEEEEEvNS4_8identityES13_S1D_vS1E_EENS_8epilogue10collective6detail29Sm90TmaWarpSpecializedAdapterINS1H_15DefaultEpilogueISJ_SK_SK_NS1G_6thread17LinearCombinationISJ_Li1EffLNS1L_9ScaleType4KindE0ELNS_15FloatRoundStyleE2ESJ_EENS1_15EpilogueDefaultEEEEEvvEEEEvNT_6ParamsE,(.L_x_320 - _ZN7cutlass13device_kernelINS_4gemm6kernel13GemmUniversalIN4cute5tupleIJiiiiEEENS1_10collective13CollectiveMmaINS1_34MainloopSm90TmaGmmaWarpSpecializedILi4ENS5_IJNS4_1CILi1EEESB_SB_EEENS1_35KernelTmaWarpSpecializedCooperativeEEENS5_IJNSA_ILi256EEENSA_ILi128EEENSA_ILi64EEEEEENS_10bfloat16_tENS5_IJlSB_lEEESJ_SK_NS4_8TiledMMAINS4_8MMA_AtomIJNS4_4SM904GMMA28MMA_64x128x16_F32BF16BF16_SSILNSO_5MajorE0ELSQ_0ELNSO_7ScaleInE1ELSR_1EEEEEENS4_6LayoutINS5_IJNSA_ILi2EEESB_SB_EEENS5_IJSB_NSA_ILi0EEESX_EEEEENS5_IJNS4_10UnderscoreES10_S10_EEEEENS4_13SM90_TMA_LOADENS4_14ComposedLayoutINS4_7SwizzleILi3ELi4ELi3EEENS4_18smem_ptr_flag_bitsILi16EEENSU_INS5_IJNSA_ILi8EEESH_EEENS5_IJSH_SB_EEEEEEEvNS4_8identityES13_S1D_vS1E_EENS_8epilogue10collective6detail29Sm90TmaWarpSpecializedAdapterINS1H_15DefaultEpilogueISJ_SK_SK_NS1G_6thread17LinearCombinationISJ_Li1EffLNS1L_9ScaleType4KindE0ELNS_15FloatRoundStyleE2ESJ_EENS1_15EpilogueDefaultEEEEEvvEEEEvNT_6ParamsE)
        .other          _ZN7cutlass13device_kernelINS_4gemm6kernel13GemmUniversalIN4cute5tupleIJiiiiEEENS1_10collective13CollectiveMmaINS1_34MainloopSm90TmaGmmaWarpSpecializedILi4ENS5_IJNS4_1CILi1EEESB_SB_EEENS1_35KernelTmaWarpSpecializedCooperativeEEENS5_IJNSA_ILi256EEENSA_ILi128EEENSA_ILi64EEEEEENS_10bfloat16_tENS5_IJlSB_lEEESJ_SK_NS4_8TiledMMAINS4_8MMA_AtomIJNS4_4SM904GMMA28MMA_64x128x16_F32BF16BF16_SSILNSO_5MajorE0ELSQ_0ELNSO_7ScaleInE1ELSR_1EEEEEENS4_6LayoutINS5_IJNSA_ILi2EEESB_SB_EEENS5_IJSB_NSA_ILi0EEESX_EEEEENS5_IJNS4_10UnderscoreES10_S10_EEEEENS4_13SM90_TMA_LOADENS4_14ComposedLayoutINS4_7SwizzleILi3ELi4ELi3EEENS4_18smem_ptr_flag_bitsILi16EEENSU_INS5_IJNSA_ILi8EEESH_EEENS5_IJSH_SB_EEEEEEEvNS4_8identityES13_S1D_vS1E_EENS_8epilogue10collective6detail29Sm90TmaWarpSpecializedAdapterINS1H_15DefaultEpilogueISJ_SK_SK_NS1G_6thread17LinearCombinationISJ_Li1EffLNS1L_9ScaleType4KindE0ELNS_15FloatRoundStyleE2ESJ_EENS1_15EpilogueDefaultEEEEEvvEEEEvNT_6ParamsE,@"STO_CUDA_ENTRY STV_DEFAULT"
_ZN7cutlass13device_kernelINS_4gemm6kernel13GemmUniversalIN4cute5tupleIJiiiiEEENS1_10collective13CollectiveMmaINS1_34MainloopSm90TmaGmmaWarpSpecializedILi4ENS5_IJNS4_1CILi1EEESB_SB_EEENS1_35KernelTmaWarpSpecializedCooperativeEEENS5_IJNSA_ILi256EEENSA_ILi128EEENSA_ILi64EEEEEENS_10bfloat16_tENS5_IJlSB_lEEESJ_SK_NS4_8TiledMMAINS4_8MMA_AtomIJNS4_4SM904GMMA28MMA_64x128x16_F32BF16BF16_SSILNSO_5MajorE0ELSQ_0ELNSO_7ScaleInE1ELSR_1EEEEEENS4_6LayoutINS5_IJNSA_ILi2EEESB_SB_EEENS5_IJSB_NSA_ILi0EEESX_EEEEENS5_IJNS4_10UnderscoreES10_S10_EEEEENS4_13SM90_TMA_LOADENS4_14ComposedLayoutINS4_7SwizzleILi3ELi4ELi3EEENS4_18smem_ptr_flag_bitsILi16EEENSU_INS5_IJNSA_ILi8EEESH_EEENS5_IJSH_SB_EEEEEEEvNS4_8identityES13_S1D_vS1E_EENS_8epilogue10collective6detail29Sm90TmaWarpSpecializedAdapterINS1H_15DefaultEpilogueISJ_SK_SK_NS1G_6thread17LinearCombinationISJ_Li1EffLNS1L_9ScaleType4KindE0ELNS_15FloatRoundStyleE2ESJ_EENS1_15EpilogueDefaultEEEEEvvEEEEvNT_6ParamsE:
[----:B------:R-:W0:Y:S01]  /*0000*/  LDC R1, c[0x0][0x28] ;  /* 0x00000a00ff017b82 */ /* 0x000e220000000800 */
[----:B------:R-:W1:Y:S01]  /*0010*/  S2R R18, SR_TID.X ;  /* 0x0000000000127919 */ /* 0x000e620000002100 */
[----:B------:R-:W-:Y:S01]  /*0020*/  ELECT P0, URZ, PT ;  /* 0x00000000003f782f */ /* 0x000fe20003800000 */
[----:B------:R-:W-:Y:S01]  /*0030*/  BSSY B0, `(.L_x_0) ;  /* 0x000000f000007945 */ /* 0x000fe20003800000 */
[--C-:B-1----:R-:W-:Y:S02]  /*0040*/  SHF.R.U32.HI R0, RZ, 0x5, R18.reuse ;  /* 0x00000005ff007819 */ /* 0x102fe40000011612 */
[----:B------:R-:W-:-:S03]  /*0050*/  SHF.R.U32.HI R22, RZ, 0x7, R18 ;  /* 0x00000007ff167819 */ /* 0x000fc60000011612 */
[----:B------:R-:W1:Y:S04]  /*0060*/  SHFL.IDX PT, R5, R0, RZ, 0x1f ;  /* 0x00001fff00057589 */ /* 0x000e6800000e0000 */
[----:B------:R2:W3:Y:S01]  /*0070*/  SHFL.IDX PT, R8, R22, RZ, 0x1f ;  /* 0x00001fff16087589 */ /* 0x0004e200000e0000 */
[----:B-1----:R-:W-:-:S13]  /*0080*/  ISETP.NE.OR P0, PT, R5, RZ, !P0 ;  /* 0x000000ff0500720c */ /* 0x002fda0004705670 */
[----:B0-23--:R-:W-:Y:S05]  /*0090*/  @P0 BRA `(.L_x_1) ;  /* 0x0000000000200947 */ /* 0x00dfea0003800000 */
[----:B------:R-:W-:Y:S02]  /*00a0*/  ULDC.64 UR4, c[0x0][0x198] ;  /* 0x0000660000047ab9 */ /* 0x000fe40000000a00 */
[----:B------:R-:W-:Y:S02]  /*00b0*/  UIADD3 UR6, UP0, UR4, 0xf0, URZ ;  /* 0x000000f004067890 */ /* 0x000fe4000ff1e03f */
[----:B------:R-:W-:Y:S02]  /*00c0*/  UIADD3 UR4, UP1, UR4, 0x1f0, URZ ;  /* 0x000001f004047890 */ /* 0x000fe4000ff3e03f */
[----:B------:R-:W-:Y:S02]  /*00d0*/  UIADD3.X UR7, URZ, UR5, URZ, UP0, !UPT ;  /* 0x000000053f077290 */ /* 0x000fe400087fe43f */
[----:B------:R-:W-:-:S07]  /*00e0*/  UIADD3.X UR5, URZ, UR5, URZ, UP1, !UPT ;  /* 0x000000053f057290 */ /* 0x000fce0008ffe43f */
[----:B------:R0:W-:Y:S02]  /*00f0*/  UTMACCTL.PF [UR6] ;  /* 0x00000000060079b9 */ /* 0x0001e40008040000 */
[----:B------:R0:W-:Y:S02]  /*0100*/  UTMACCTL.PF [UR4] ;  /* 0x00000000040079b9 */ /* 0x0001e40008040000 */
[----:B0-----:R-:W-:Y:S01]  /*0110*/  NOP ;  /* 0x0000000000007918 */ /* 0x001fe20000000000 */
.L_x_1:
[----:B------:R-:W-:Y:S05]  /*0120*/  BSYNC B0 ;  /* 0x0000000000007941 */ /* 0x000fea0003800000 */
.L_x_0:
[----:B------:R-:W0:Y:S02]  /*0130*/  SHFL.IDX PT, R2, R0, RZ, 0x1f ;  /* 0x00001fff00027589 */ /* 0x000e2400000e0000 */
[----:B0-----:R-:W-:-:S13]  /*0140*/  ISETP.NE.AND P0, PT, R2, RZ, PT ;  /* 0x000000ff0200720c */ /* 0x001fda0003f05270 */
[----:B------:R-:W-:Y:S05]  /*0150*/  @P0 BRA `(.L_x_2) ;  /* 0x0000000000580947 */ /* 0x000fea0003800000 */
[----:B------:R-:W0:Y:S01]  /*0160*/  S2UR UR8, SR_CgaCtaId ;  /* 0x00000000000879c3 */ /* 0x000e220000008800 */
[----:B------:R-:W-:Y:S01]  /*0170*/  UMOV UR4, 0x400 ;  /* 0x0000040000047882 */ /* 0x000fe20000000000 */
[----:B------:R-:W-:Y:S01]  /*0180*/  UMOV UR5, 0x1 ;  /* 0x0000000100057882 */ /* 0x000fe20000000000 */
[----:B------:R-:W-:Y:S01]  /*0190*/  UMOV UR6, 0x100 ;  /* 0x0000010000067882 */ /* 0x000fe20000000000 */
[----:B------:R-:W-:Y:S01]  /*01a0*/  ELECT P0, URZ, PT ;  /* 0x00000000003f782f */ /* 0x000fe20003800000 */
[----:B------:R-:W-:-:S04]  /*01b0*/  UIADD3 UR6, -UR6, 0x100000, URZ ;  /* 0x0010000006067890 */ /* 0x000fc8000fffe13f */
[----:B------:R-:W-:Y:S02]  /*01c0*/  USHF.L.U32 UR7, UR6, 0xb, URZ ;  /* 0x0000000b06077899 */ /* 0x000fe4000800063f */
[----:B------:R-:W-:Y:S02]  /*01d0*/  USHF.L.U32 UR6, UR6, 0x1, URZ ;  /* 0x0000000106067899 */ /* 0x000fe4000800063f */
[----:B0-----:R-:W-:Y:S02]  /*01e0*/  ULEA UR8, UR8, UR4, 0x18 ;  /* 0x0000000408087291 */ /* 0x001fe4000f8ec03f */
[----:B------:R-:W-:-:S04]  /*01f0*/  UIADD3 UR4, -UR5, 0x100000, URZ ;  /* 0x0010000005047890 */ /* 0x000fc8000fffe13f */
[----:B------:R-:W-:Y:S02]  /*0200*/  USHF.L.U32 UR5, UR4, 0xb, URZ ;  /* 0x0000000b04057899 */ /* 0x000fe4000800063f */
[----:B------:R-:W-:Y:S01]  /*0210*/  USHF.L.U32 UR4, UR4, 0x1, URZ ;  /* 0x0000000104047899 */ /* 0x000fe2000800063f */
[----:B------:R-:W0:Y:S11]  /*0220*/  FENCE.VIEW.ASYNC.S ;  /* 0x00000000000073c6 */ /* 0x000e360000000000 */
[----:B0-----:R0:W1:Y:S01]  /*0230*/  SYNCS.EXCH.64 URZ, [UR8], UR4 ;  /* 0x00000004083f75b2 */ /* 0x0010620008000100 */
[----:B------:R0:W2:Y:S01]  /*0240*/  SYNCS.EXCH.64 URZ, [UR8+0x20], UR6 ;  /* 0x00002006083f75b2 */ /* 0x0000a20008000100 */
[----:B------:R0:W3:Y:S01]  /*0250*/  SYNCS.EXCH.64 URZ, [UR8+0x8], UR4 ;  /* 0x00000804083f75b2 */ /* 0x0000e20008000100 */
[----:B------:R0:W4:Y:S01]  /*0260*/  SYNCS.EXCH.64 URZ, [UR8+0x28], UR6 ;  /* 0x00002806083f75b2 */ /* 0x0001220008000100 */
[----:B------:R0:W0:Y:S01]  /*0270*/  SYNCS.EXCH.64 URZ, [UR8+0x10], UR4 ;  /* 0x00001004083f75b2 */ /* 0x0000220008000100 */
[----:B------:R0:W0:Y:S01]  /*0280*/  SYNCS.EXCH.64 URZ, [UR8+0x30], UR6 ;  /* 0x00003006083f75b2 */ /* 0x0000220008000100 */
[----:B------:R0:W0:Y:S01]  /*0290*/  SYNCS.EXCH.64 URZ, [UR8+0x18], UR4 ;  /* 0x00001804083f75b2 */ /* 0x0000220008000100 */
[----:B------:R0:W0:Y:S01]  /*02a0*/  SYNCS.EXCH.64 URZ, [UR8+0x38], UR6 ;  /* 0x00003806083f75b2 */ /* 0x0000220008000100 */
[----:B------:R-:W-:Y:S01]  /*02b0*/  NOP ;  /* 0x0000000000007918 */ /* 0x000fe20000000000 */
.L_x_2:
[----:B------:R-:W5:Y:S01]  /*02c0*/  SHFL.IDX PT, R0, R0, RZ, 0x1f ;  /* 0x00001fff00007589 */ /* 0x000f6200000e0000 */
[----:B------:R-:W-:Y:S01]  /*02d0*/  ELECT P0, URZ, PT ;  /* 0x00000000003f782f */ /* 0x000fe20003800000 */
[----:B------:R-:W1:Y:S01]  /*02e0*/  LDC R2, c[0x0][0x65c] ;  /* 0x00019700ff027b82 */ /* 0x000e620000000800 */
[----:B------:R-:W-:Y:S01]  /*02f0*/  SHF.R.S32.HI R6, RZ, 0x1f, R5 ;  /* 0x0000001fff067819 */ /* 0x000fe20000011405 */
[----:B------:R-:W2:Y:S01]  /*0300*/  S2R R3, SR_CTAID.Y ;  /* 0x0000000000037919 */ /* 0x000ea20000002600 */
[----:B0-----:R-:W-:Y:S01]  /*0310*/  UMOV UR4, 0x20 ;  /* 0x0000002000047882 */ /* 0x001fe20000000000 */
[----:B------:R-:W-:Y:S01]  /*0320*/  ISETP.NE.AND P2, PT, R8, RZ, PT ;  /* 0x000000ff0800720c */ /* 0x000fe20003f45270 */
[----:B------:R-:W-:Y:S01]  /*0330*/  NOP ;  /* 0x0000000000007918 */ /* 0x000fe20000000000 */
[----:B------:R-:W0:Y:S01]  /*0340*/  S2R R4, SR_CTAID.X ;  /* 0x0000000000047919 */ /* 0x000e220000002500 */
[----:B------:R-:W-:Y:S01]  /*0350*/  LEA.HI R6, R6, R5, RZ, 0x2 ;  /* 0x0000000506067211 */ /* 0x000fe200078f10ff */
[----:B------:R-:W-:Y:S01]  /*0360*/  NOP ;  /* 0x0000000000007918 */ /* 0x000fe20000000000 */
[----:B-----5:R-:W-:-:S02]  /*0370*/  ISETP.NE.OR P0, PT, R0, RZ, !P0 ;  /* 0x000000ff0000720c */ /* 0x020fc40004705670 */
[----:B-1----:R-:W-:-:S04]  /*0380*/  ISETP.NE.AND P3, PT, R2, 0x1, PT ;  /* 0x000000010200780c */ /* 0x002fc80003f65270 */
[----:B------:R-:W-:Y:S02]  /*0390*/  P2R R0, PR, RZ, 0x8 ;  /* 0x00000008ff007803 */ /* 0x000fe40000000000 */
[----:B------:R-:W-:-:S05]  /*03a0*/  LOP3.LUT R0, R6, 0xfffffffc, RZ, 0xc0, !PT ;  /* 0xfffffffc06007812 */ /* 0x000fca00078ec0ff */
[----:B------:R-:W-:Y:S01]  /*03b0*/  VOTEU.ALL UP0, P0 ;  /* 0x00000000003f7886 */ /* 0x000fe20000000000 */
[----:B------:R-:W-:Y:S01]  /*03c0*/  IMAD.IADD R0, R5, 0x1, -R0 ;  /* 0x0000000105007824 */ /* 0x000fe200078e0a00 */
[----:B------:R-:W0:Y:S01]  /*03d0*/  @P3 LDC R17, c[0x0][0x10] ;  /* 0x00000400ff113b82 */ /* 0x000e220000000800 */
[----:B------:R-:W-:Y:S01]  /*03e0*/  VOTEU.ALL UP1, P0 ;  /* 0x00000000003f7886 */ /* 0x000fe20000020000 */
[----:B--2---:R-:W-:Y:S01]  /*03f0*/  @P3 IMAD.MOV.U32 R6, RZ, RZ, R3 ;  /* 0x000000ffff063224 */ /* 0x004fe200078e0003 */
[----:B------:R-:W-:Y:S01]  /*0400*/  @!UP0 UMOV UR6, 0x400 ;  /* 0x0000040000068882 */ /* 0x000fe20000000000 */
[----:B------:R-:W-:-:S04]  /*0410*/  @!UP0 UIADD3 UR4, -UR4, 0x100000, URZ ;  /* 0x0010000004048890 */ /* 0x000fc8000fffe13f */
[----:B------:R-:W-:Y:S02]  /*0420*/  @!UP0 USHF.L.U32 UR5, UR4, 0xb, URZ ;  /* 0x0000000b04058899 */ /* 0x000fe4000800063f */
[----:B------:R-:W-:Y:S01]  /*0430*/  @!UP0 USHF.L.U32 UR4, UR4, 0x1, URZ ;  /* 0x0000000104048899 */ /* 0x000fe2000800063f */
[----:B------:R-:W-:Y:S02]  /*0440*/  @P3 IMAD.MOV.U32 R7, RZ, RZ, RZ ;  /* 0x000000ffff073224 */ /* 0x000fe400078e00ff */
[----:B------:R-:W-:Y:S01]  /*0450*/  IMAD.MOV.U32 R5, RZ, RZ, RZ ;  /* 0x000000ffff057224 */ /* 0x000fe200078e00ff */
[----:B------:R-:W1:Y:S01]  /*0460*/  @!UP0 S2UR UR7, SR_CgaCtaId ;  /* 0x00000000000789c3 */ /* 0x000e620000008800 */
[----:B------:R-:W-:-:S07]  /*0470*/  @P3 IMAD.MOV.U32 R11, RZ, RZ, RZ ;  /* 0x000000ffff0b3224 */ /* 0x000fce00078e00ff */
[----:B------:R-:W2:Y:S01]  /*0480*/  @!P3 LDC R9, c[0x0][0xc] ;  /* 0x00000300ff09bb82 */ /* 0x000ea20000000800 */
[----:B0-----:R-:W-:-:S04]  /*0490*/  @P3 IMAD.WIDE.U32 R16, R4, R17, R6 ;  /* 0x0000001104103225 */ /* 0x001fc800078e0006 */
[----:B------:R-:W-:Y:S01]  /*04a0*/  @P3 IMAD.IADD R17, R17, 0x1, R11 ;  /* 0x0000000111113824 */ /* 0x000fe200078e020b */
[----:B-1----:R-:W-:Y:S01]  /*04b0*/  @!UP0 ULEA UR6, UR7, UR6, 0x18 ;  /* 0x0000000607068291 */ /* 0x002fe2000f8ec03f */
[----:B------:R-:W-:Y:S01]  /*04c0*/  VOTEU.ALL UP0, P0 ;  /* 0x00000000003f7886 */ /* 0x000fe20000000000 */
[----:B------:R-:W-:-:S04]  /*04d0*/  ISETP.NE.AND P0, PT, R0, 0x3, PT ;  /* 0x000000030000780c */ /* 0x000fc80003f05270 */
[----:B------:R-:W-:Y:S01]  /*04e0*/  ISETP.EQ.OR P0, PT, R0, RZ, !P0 ;  /* 0x000000ff0000720c */ /* 0x000fe20004702670 */
[----:B--2---:R-:W-:-:S03]  /*04f0*/  @!P3 IMAD.WIDE.U32 R6, R9, R3, R4 ;  /* 0x000000030906b225 */ /* 0x004fc600078e0004 */
[C---:B------:R-:W-:Y:S01]  /*0500*/  ISETP.EQ.AND P0, PT, R8.reuse, RZ, P0 ;  /* 0x000000ff0800720c */ /* 0x040fe20000702270 */
[----:B------:R-:W-:Y:S01]  /*0510*/  VIADD R8, R8, 0xffffffff ;  /* 0xffffffff08087836 */ /* 0x000fe20000000000 */
[----:B------:R-:W0:Y:S02]  /*0520*/  FENCE.VIEW.ASYNC.S ;  /* 0x00000000000073c6 */ /* 0x000e240000000000 */
[----:B0-----:R0:W3:Y:S01]  /*0530*/  @!UP0 SYNCS.EXCH.64 URZ, [UR6+0x50], UR4 ;  /* 0x00005004063f85b2 */ /* 0x0010e20008000100 */
[----:B------:R-:W-:Y:S01]  /*0540*/  @!P3 IMAD.MOV.U32 R16, RZ, RZ, R6 ;  /* 0x000000ffff10b224 */ /* 0x000fe200078e0006 */
[----:B------:R-:W-:Y:S01]  /*0550*/  SEL R19, RZ, 0x1, !P0 ;  /* 0x00000001ff137807 */ /* 0x000fe20004000000 */
[----:B------:R-:W-:Y:S01]  /*0560*/  @!P3 IMAD.MOV.U32 R17, RZ, RZ, R7 ;  /* 0x000000ffff11b224 */ /* 0x000fe200078e0007 */
[----:B------:R-:W-:-:S04]  /*0570*/  ISETP.GE.U32.AND P1, PT, R8, 0x2, PT ;  /* 0x000000020800780c */ /* 0x000fc80003f26070 */
[----:B------:R-:W-:Y:S01]  /*0580*/  SEL R19, R19, 0x2, P1 ;  /* 0x0000000213137807 */ /* 0x000fe20000800000 */
[----:B------:R0:W3:Y:S01]  /*0590*/  @!UP1 SYNCS.EXCH.64 URZ, [UR6+0x58], UR4 ;  /* 0x00005804063f95b2 */ /* 0x0000e20008000100 */
[----:B------:R-:W-:Y:S01]  /*05a0*/  NOP ;  /* 0x0000000000007918 */ /* 0x000fe20000000000 */
[----:B---34-:R-:W-:Y:S06]  /*05b0*/  BAR.SYNC.DEFER_BLOCKING 0x0 ;  /* 0x0000000000007b1d */ /* 0x018fec0000010000 */
[----:B------:R-:W-:Y:S05]  /*05c0*/  @!P2 BRA `(.L_x_3) ;  /* 0x000000a40080a947 */ /* 0x000fea0003800000 */
[----:B------:R-:W-:-:S13]  /*05d0*/  ISETP.GT.U32.AND P0, PT, R8, 0x1, PT ;  /* 0x000000010800780c */ /* 0x000fda0003f04070 */
[----:B0-----:R-:W-:Y:S05]  /*05e0*/  @P0 EXIT ;  /* 0x000000000000094d */ /* 0x001fea0003800000 */
[----:B------:R-:W-:Y:S01]  /*05f0*/  ULDC.64 UR4, c[0x0][0x650] ;  /* 0x0001940000047ab9 */ /* 0x000fe20000000a00 */
[----:B------:R-:W-:Y:S01]  /*0600*/  PRMT R0, RZ, 0x7610, R0 ;  /* 0x00007610ff007816 */ /* 0x000fe20000000000 */
[----:B------:R-:W-:Y:S01]  /*0610*/  IMAD.MOV.U32 R153, RZ, RZ, -0x1 ;  /* 0xffffffffff997424 */ /* 0x000fe200078e00ff */
[----:B------:R-:W-:Y:S01]  /*0620*/  ISETP.GE.U32.AND P0, PT, R16, UR4, PT ;  /* 0x0000000410007c0c */ /* 0x000fe2000bf06070 */
[----:B------:R-:W-:Y:S01]  /*0630*/  IMAD.MOV.U32 R23, RZ, RZ, -0x1 ;  /* 0xffffffffff177424 */ /* 0x000fe200078e00ff */
[----:B------:R-:W-:Y:S02]  /*0640*/  MOV R152, 0xffffffff ;  /* 0xffffffff00987802 */ /* 0x000fe40000000f00 */
[----:B------:R-:W-:-:S13]  /*0650*/  ISETP.GE.U32.AND.EX P0, PT, R17, UR5, PT, P0 ;  /* 0x0000000511007c0c */ /* 0x000fda000bf06100 */
[----:B------:R-:W-:Y:S05]  /*0660*/  @P0 BRA `(.L_x_4) ;  /* 0x0000000400540947 */ /* 0x000fea0003800000 */
[----:B------:R-:W0:Y:S01]  /*0670*/  LDC.64 R14, c[0x0][0x628] ;  /* 0x00018a00ff0e7b82 */ /* 0x000e220000000a00 */
[----:B------:R-:W-:Y:S02]  /*0680*/  IMAD.MOV.U32 R6, RZ, RZ, R16 ;  /* 0x000000ffff067224 */ /* 0x000fe400078e0010 */
[----:B------:R-:W-:-:S05]  /*0690*/  IMAD.MOV.U32 R7, RZ, RZ, R17 ;  /* 0x000000ffff077224 */ /* 0x000fca00078e0011 */
[----:B------:R-:W1:Y:S08]  /*06a0*/  LDC R0, c[0x0][0x630] ;  /* 0x00018c00ff007b82 */ /* 0x000e700000000800 */
[----:B------:R-:W2:Y:S01]  /*06b0*/  LDC.64 R20, c[0x0][0x620] ;  /* 0x00018800ff147b82 */ /* 0x000ea20000000a00 */
[----:B0-----:R-:W-:-:S04]  /*06c0*/  ISETP.NE.U32.AND P0, PT, R14, RZ, PT ;  /* 0x000000ff0e00720c */ /* 0x001fc80003f05070 */
[----:B------:R-:W-:-:S13]  /*06d0*/  ISETP.NE.AND.EX P0, PT, R15, RZ, PT, P0 ;  /* 0x000000ff0f00720c */ /* 0x000fda0003f05300 */
[----:B-12---:R-:W-:Y:S05]  /*06e0*/  @!P0 BRA `(.L_x_5) ;  /* 0x0000000000288947 */ /* 0x006fea0003800000 */
[----:B------:R-:W0:Y:S02]  /*06f0*/  LDC R11, c[0x0][0x634] ;  /* 0x00018d00ff0b7b82 */ /* 0x000e240000000800 */
[----:B0-----:R-:W-:-:S05]  /*0700*/  IADD3 R11, P0, R16, R11, RZ ;  /* 0x0000000b100b7210 */ /* 0x001fca0007f1e0ff */
[----:B------:R-:W-:-:S04]  /*0710*/  IMAD.X R13, RZ, RZ, R17, P0 ;  /* 0x000000ffff0d7224 */ /* 0x000fc800000e0611 */
[----:B------:R-:W-:-:S04]  /*0720*/  IMAD.WIDE.U32 R6, R13, R14, RZ ;  /* 0x0000000e0d067225 */ /* 0x000fc800078e00ff */
[----:B------:R-:W-:-:S04]  /*0730*/  IMAD.WIDE.U32 R8, P0, R11, R15, R6 ;  /* 0x0000000f0b087225 */ /* 0x000fc80007800006 */
[----:B------:R-:W-:-:S04]  /*0740*/  IMAD.WIDE.U32 R6, R11, R14, RZ ;  /* 0x0000000e0b067225 */ /* 0x000fc800078e00ff */
[----:B------:R-:W-:Y:S01]  /*0750*/  IMAD.X R11, RZ, RZ, RZ, P0 ;  /* 0x000000ffff0b7224 */ /* 0x000fe200000e06ff */
[----:B------:R-:W-:Y:S01]  /*0760*/  IADD3 RZ, P0, R7, R8, RZ ;  /* 0x0000000807ff7210 */ /* 0x000fe20007f1e0ff */
[----:B------:R-:W-:-:S04]  /*0770*/  IMAD.MOV.U32 R10, RZ, RZ, R9 ;  /* 0x000000ffff0a7224 */ /* 0x000fc800078e0009 */
[----:B------:R-:W-:-:S08]  /*0780*/  IMAD.WIDE.U32.X R6, R13, R15, R10, P0 ;  /* 0x0000000f0d067225 */ /* 0x000fd000000e040a */
.L_x_5:
[-CC-:B------:R-:W-:Y:S01]  /*0790*/  SHF.R.U64 R23, R6, R0.reuse, R7.reuse ;  /* 0x0000000006177219 */ /* 0x180fe20000001207 */
[----:B------:R-:W0:Y:S01]  /*07a0*/  LDC R10, c[0x0][0x618] ;  /* 0x00018600ff0a7b82 */ /* 0x000e220000000800 */
[----:B------:R-:W-:Y:S01]  /*07b0*/  SHF.R.U32.HI R5, RZ, R0, R7 ;  /* 0x00000000ff057219 */ /* 0x000fe20000011607 */
[----:B------:R-:W-:Y:S01]  /*07c0*/  ULDC UR4, c[0x0][0x150] ;  /* 0x0000540000047ab9 */ /* 0x000fe20000000800 */
[----:B------:R-:W-:Y:S02]  /*07d0*/  I2FP.F32.U32 R0, R4 ;  /* 0x0000000400007245 */ /* 0x000fe40000201000 */
[----:B------:R-:W-:-:S03]  /*07e0*/  IADD3 R9, P0, RZ, -R23, RZ ;  /* 0x80000017ff097210 */ /* 0x000fc60007f1e0ff */
[----:B------:R-:W1:Y:S01]  /*07f0*/  LDC.64 R28, c[0x0][0x640] ;  /* 0x00019000ff1c7b82 */ /* 0x000e620000000a00 */
[----:B------:R-:W-:Y:S01]  /*0800*/  FMUL R0, R0, UR4 ;  /* 0x0000000400007c20 */ /* 0x000fe20008400000 */
[----:B------:R-:W-:Y:S01]  /*0810*/  IMAD.X R11, RZ, RZ, ~R5, P0 ;  /* 0x000000ffff0b7224 */ /* 0x000fe200000e0e05 */
[----:B------:R-:W-:Y:S01]  /*0820*/  ULDC UR4, c[0x0][0x154] ;  /* 0x0000550000047ab9 */ /* 0x000fe20000000800 */
[----:B------:R-:W-:-:S03]  /*0830*/  IMAD.WIDE.U32 R6, R9, R20, R16 ;  /* 0x0000001409067225 */ /* 0x000fc600078e0010 */
[----:B------:R-:W2:Y:S01]  /*0840*/  F2I.U32.TRUNC.NTZ R0, R0 ;  /* 0x0000000000007305 */ /* 0x000ea2000020f000 */
[----:B------:R-:W3:Y:S01]  /*0850*/  LDC R5, c[0x0][0x144] ;  /* 0x00005100ff057b82 */ /* 0x000ee20000000800 */
[----:B------:R-:W-:-:S04]  /*0860*/  IMAD R8, R11, R20, RZ ;  /* 0x000000140b087224 */ /* 0x000fc800078e02ff */
[----:B------:R-:W-:-:S03]  /*0870*/  IMAD R9, R9, R21, R8 ;  /* 0x0000001509097224 */ /* 0x000fc600078e0208 */
[----:B------:R-:W4:Y:S01]  /*0880*/  LDC R12, c[0x0][0x608] ;  /* 0x00018200ff0c7b82 */ /* 0x000f220000000800 */
[----:B------:R-:W-:Y:S02]  /*0890*/  IMAD.IADD R7, R7, 0x1, R9 ;  /* 0x0000000107077824 */ /* 0x000fe400078e0209 */
[----:B------:R-:W-:-:S03]  /*08a0*/  IMAD.MOV.U32 R9, RZ, RZ, -0x1 ;  /* 0xffffffffff097424 */ /* 0x000fc600078e00ff */
[-CC-:B0-----:R-:W-:Y:S02]  /*08b0*/  SHF.R.U64 R20, R6, R10.reuse, R7.reuse ;  /* 0x0000000a06147219 */ /* 0x181fe40000001207 */
[----:B------:R-:W0:Y:S01]  /*08c0*/  LDC R26, c[0x0][0x658] ;  /* 0x00019600ff1a7b82 */ /* 0x000e220000000800 */
[----:B------:R-:W-:Y:S02]  /*08d0*/  I2FP.F32.U32 R6, R3 ;  /* 0x0000000300067245 */ /* 0x000fe40000201000 */
[----:B--2---:R-:W-:Y:S02]  /*08e0*/  IADD3 R8, -R0, RZ, RZ ;  /* 0x000000ff00087210 */ /* 0x004fe40007ffe1ff */
[----:B-1----:R-:W-:Y:S01]  /*08f0*/  ISETP.NE.U32.AND P0, PT, R28, RZ, PT ;  /* 0x000000ff1c00720c */ /* 0x002fe20003f05070 */
[----:B------:R-:W-:Y:S01]  /*0900*/  FMUL R6, R6, UR4 ;  /* 0x0000000406067c20 */ /* 0x000fe20008400000 */
[----:B------:R-:W-:Y:S01]  /*0910*/  SHF.R.U32.HI R7, RZ, R10, R7 ;  /* 0x0000000aff077219 */ /* 0x000fe20000011607 */
[----:B------:R-:W1:Y:S01]  /*0920*/  LDC R14, c[0x0][0x148] ;  /* 0x00005200ff0e7b82 */ /* 0x000e620000000800 */
[----:B------:R-:W-:Y:S01]  /*0930*/  ISETP.NE.AND.EX P0, PT, R29, RZ, PT, P0 ;  /* 0x000000ff1d00720c */ /* 0x000fe20003f05300 */
[----:B---3--:R-:W-:-:S06]  /*0940*/  IMAD R0, R5, R8, R4 ;  /* 0x0000000805007224 */ /* 0x008fcc00078e0204 */
[----:B------:R-:W2:Y:S01]  /*0950*/  LDC R24, c[0x0][0x600] ;  /* 0x00018000ff187b82 */ /* 0x000ea20000000800 */
[-CC-:B----4-:R-:W-:Y:S02]  /*0960*/  SHF.R.U64 R30, R20, R12.reuse, R7.reuse ;  /* 0x0000000c141e7219 */ /* 0x190fe40000001207 */
[----:B------:R-:W-:Y:S01]  /*0970*/  SHF.R.U32.HI R5, RZ, R12, R7 ;  /* 0x0000000cff057219 */ /* 0x000fe20000011607 */
[----:B------:R-:W-:Y:S01]  /*0980*/  IMAD.MOV.U32 R7, RZ, RZ, 0x1 ;  /* 0x00000001ff077424 */ /* 0x000fe200078e00ff */
[----:B------:R3:W4:Y:S03]  /*0990*/  F2I.U32.TRUNC.NTZ R12, R6 ;  /* 0x00000006000c7305 */ /* 0x000726000020f000 */
[----:B------:R-:W1:Y:S01]  /*09a0*/  LDC R15, c[0x0][0x648] ;  /* 0x00019200ff0f7b82 */ /* 0x000e620000000800 */
[-C--:B0-----:R-:W-:Y:S02]  /*09b0*/  SHF.L.U32 R4, R9, R26.reuse, RZ ;  /* 0x0000001a09047219 */ /* 0x081fe400000006ff */
[----:B------:R-:W-:-:S02]  /*09c0*/  SHF.R.U64 R32, R30, R26, R5 ;  /* 0x0000001a1e207219 */ /* 0x000fc40000001205 */
[----:B------:R-:W-:Y:S02]  /*09d0*/  LOP3.LUT R11, RZ, R4, RZ, 0x33, !PT ;  /* 0x00000004ff0b7212 */ /* 0x000fe400078e33ff */
[-C--:B------:R-:W-:Y:S01]  /*09e0*/  SHF.R.U32.HI R5, RZ, R26.reuse, R5 ;  /* 0x0000001aff057219 */ /* 0x080fe20000011605 */
[----:B------:R-:W0:Y:S01]  /*09f0*/  LDC R21, c[0x0][0x638] ;  /* 0x00018e00ff157b82 */ /* 0x000e220000000800 */
[----:B------:R-:W-:Y:S01]  /*0a00*/  SHF.L.U32 R10, R7, R26, RZ ;  /* 0x0000001a070a7219 */ /* 0x000fe200000006ff */
[----:B------:R-:W-:-:S06]  /*0a10*/  IMAD.MOV.U32 R4, RZ, RZ, R32 ;  /* 0x000000ffff047224 */ /* 0x000fcc00078e0020 */
[----:B------:R-:W0:Y:S01]  /*0a20*/  LDC R152, c[0x0][0x610] ;  /* 0x00018400ff987b82 */ /* 0x000e220000000800 */
[----:B---34-:R-:W-:Y:S05]  /*0a30*/  @!P0 BRA `(.L_x_6) ;  /* 0x0000000000288947 */ /* 0x018fea0003800000 */
[----:B------:R-:W3:Y:S02]  /*0a40*/  LDC R9, c[0x0][0x64c] ;  /* 0x00019300ff097b82 */ /* 0x000ee40000000800 */
[----:B---3--:R-:W-:-:S05]  /*0a50*/  IADD3 R9, P0, R32, R9, RZ ;  /* 0x0000000920097210 */ /* 0x008fca0007f1e0ff */
        /* <DEDUP_REMOVED lines=8> */
.L_x_6:
[----:B-1----:R-:W-:Y:S01]  /*0ae0*/  SHF.R.U64 R4, R4, R15, R5 ;  /* 0x0000000f04047219 */ /* 0x002fe20000001205 */
[----:B--2---:R-:W-:Y:S01]  /*0af0*/  VIADD R5, R24, 0xffffffff ;  /* 0xffffffff18057836 */ /* 0x004fe20000000000 */
[----:B------:R-:W-:Y:S01]  /*0b00*/  LOP3.LUT R11, R30, R11, RZ, 0xc0, !PT ;  /* 0x0000000b1e0b7212 */ /* 0x000fe200078ec0ff */
[----:B------:R-:W-:Y:S02]  /*0b10*/  IMAD.MOV R12, RZ, RZ, -R12 ;  /* 0x000000ffff0c7224 */ /* 0x000fe400078e0a0c */
[----:B------:R-:W-:Y:S01]  /*0b20*/  IMAD.MOV R6, RZ, RZ, -R4 ;  /* 0x000000ffff067224 */ /* 0x000fe200078e0a04 */
[----:B------:R-:W-:Y:S01]  /*0b30*/  LOP3.LUT R5, R20, R5, RZ, 0xc0, !PT ;  /* 0x0000000514057212 */ /* 0x000fe200078ec0ff */
[----:B------:R-:W-:Y:S02]  /*0b40*/  @P3 IMAD R0, R14, R12, R3 ;  /* 0x0000000c0e003224 */ /* 0x000fe400078e0203 */
[----:B------:R-:W-:Y:S02]  /*0b50*/  IMAD R11, R10, R4, R11 ;  /* 0x000000040a0b7224 */ /* 0x000fe400078e020b */
[----:B0-----:R-:W-:-:S02]  /*0b60*/  IMAD R3, R6, R21, R32 ;  /* 0x0000001506037224 */ /* 0x001fc400078e0220 */
[----:B------:R-:W-:Y:S01]  /*0b70*/  IMAD R152, R11, R152, R0 ;  /* 0x000000980b987224 */ /* 0x000fe200078e0200 */
[----:B------:R-:W-:Y:S01]  /*0b80*/  MOV R0, 0x1 ;  /* 0x0000000100007802 */ /* 0x000fe20000000f00 */
[----:B------:R-:W-:-:S05]  /*0b90*/  IMAD R3, R3, R24, R5 ;  /* 0x0000001803037224 */ /* 0x000fca00078e0205 */
[----:B------:R-:W-:Y:S02]  /*0ba0*/  SEL R153, R3, R152, !P3 ;  /* 0x0000009803997207 */ /* 0x000fe40005800000 */
[----:B------:R-:W-:-:S07]  /*0bb0*/  SEL R152, R152, R3, !P3 ;  /* 0x0000000398987207 */ /* 0x000fce0005800000 */
.L_x_4:
[----:B------:R-:W-:-:S08]  /*0bc0*/  NOP ;  /* 0x0000000000007918 */ /* 0x000fd00000000000 */
[----:B------:R-:W0:Y:S02]  /*0bd0*/  USETMAXREG.TRY_ALLOC.CTAPOOL UP0, 0xe8 ;  /* 0x000000e8000079c8 */ /* 0x000e240008000600 */
[----:B0-----:R-:W-:-:S13]  /*0be0*/  PLOP3.LUT P0, PT, PT, PT, UP0, 0x80, 0x0 ;  /* 0x000000000000781c */ /* 0x001fda0003f0f008 */
[----:B------:R-:W-:Y:S05]  /*0bf0*/  @!P0 BRA `(.L_x_4) ;  /* 0xfffffffc00f08947 */ /* 0x000fea000383ffff */
[----:B------:R-:W-:Y:S01]  /*0c00*/  ULDC.64 UR4, c[0x0][0x598] ;  /* 0x0001660000047ab9 */ /* 0x000fe20000000a00 */
[----:B------:R-:W-:Y:S01]  /*0c10*/  ULDC.64 UR36, c[0x0][0x208] ;  /* 0x0000820000247ab9 */ /* 0x000fe20000000a00 */
[----:B------:R-:W-:-:S04]  /*0c20*/  ISETP.NE.U32.AND P0, PT, RZ, UR4, PT ;  /* 0x00000004ff007c0c */ /* 0x000fc8000bf05070 */
[----:B------:R-:W-:-:S13]  /*0c30*/  ISETP.NE.AND.EX P0, PT, RZ, UR5, PT, P0 ;  /* 0x00000005ff007c0c */ /* 0x000fda000bf05300 */
[----:B------:R-:W-:Y:S05]  /*0c40*/  @!P0 BRA `(.L_x_7) ;  /* 0x00000000001c8947 */ /* 0x000fea0003800000 */
[----:B------:R-:W0:Y:S02]  /*0c50*/  LDC.64 R4, c[0x0][0x598] ;  /* 0x00016600ff047b82 */ /* 0x000e240000000a00 */
[----:B0-----:R-:W2:Y:S02]  /*0c60*/  LDG.E.64 R4, desc[UR36][R4.64] ;  /* 0x0000002404047981 */ /* 0x001ea4000c1e1b00 */
[----:B--2---:R-:W-:-:S04]  /*0c70*/  ISETP.NE.U32.AND P0, PT, R4, RZ, PT ;  /* 0x000000ff0400720c */ /* 0x004fc80003f05070 */
[----:B------:R-:W-:-:S13]  /*0c80*/  ISETP.NE.AND.EX P0, PT, R5, RZ, PT, P0 ;  /* 0x000000ff0500720c */ /* 0x000fda0003f05300 */
[----:B------:R-:W-:Y:S05]  /*0c90*/  @!P0 BRA `(.L_x_7) ;  /* 0x0000000000088947 */ /* 0x000fea0003800000 */
[----:B------:R0:W5:Y:S01]  /*0ca0*/  LD.E R154, desc[UR36][R4.64] ;  /* 0x00000024049a7980 */ /* 0x000162000c101900 */
[----:B------:R-:W-:Y:S05]  /*0cb0*/  BRA `(.L_x_8) ;  /* 0x0000000000247947 */ /* 0x000fea0003800000 */
.L_x_7:
[----:B------:R-:W-:Y:S02]  /*0cc0*/  ULDC.64 UR4, c[0x0][0x588] ;  /* 0x0001620000047ab9 */ /* 0x000fe40000000a00 */
[----:B------:R-:W-:-:S04]  /*0cd0*/  ISETP.NE.U32.AND P0, PT, RZ, UR4, PT ;  /* 0x00000004ff007c0c */ /* 0x000fc8000bf05070 */
[----:B------:R-:W-:-:S13]  /*0ce0*/  ISETP.NE.AND.EX P0, PT, RZ, UR5, PT, P0 ;  /* 0x00000005ff007c0c */ /* 0x000fda000bf05300 */
[----:B------:R-:W-:Y:S05]  /*0cf0*/  @!P0 BRA `(.L_x_9) ;  /* 0x00000000000c8947 */ /* 0x000fea0003800000 */
[----:B------:R-:W0:Y:S02]  /*0d00*/  LDC.64 R154, c[0x0][0x588] ;  /* 0x00016200ff9a7b82 */ /* 0x000e240000000a00 */
[----:B0-----:R1:W5:Y:S01]  /*0d10*/  LDG.E R154, desc[UR36][R154.64] ;  /* 0x000000249a9a7981 */ /* 0x001362000c1e1900 */
[----:B------:R-:W-:Y:S05]  /*0d20*/  BRA `(.L_x_8) ;  /* 0x0000000000087947 */ /* 0x000fea0003800000 */
.L_x_9:
[----:B------:R-:W-:Y:S02]  /*0d30*/  ULDC UR4, c[0x0][0x580] ;  /* 0x0001600000047ab9 */ /* 0x000fe40000000800 */
[----:B------:R-:W-:-:S07]  /*0d40*/  IMAD.U32 R154, RZ, RZ, UR4 ;  /* 0x00000004ff9a7e24 */ /* 0x000fce000f8e00ff */
.L_x_8:
[----:B------:R-:W-:Y:S02]  /*0d50*/  ULDC.64 UR4, c[0x0][0x5a0] ;  /* 0x0001680000047ab9 */ /* 0x000fe40000000a00 */
[----:B------:R-:W-:-:S04]  /*0d60*/  ISETP.NE.U32.AND P0, PT, RZ, UR4, PT ;  /* 0x00000004ff007c0c */ /* 0x000fc8000bf05070 */
[----:B------:R-:W-:-:S13]  /*0d70*/  ISETP.NE.AND.EX P0, PT, RZ, UR5, PT, P0 ;  /* 0x00000005ff007c0c */ /* 0x000fda000bf05300 */
[----:B------:R-:W-:Y:S05]  /*0d80*/  @!P0 BRA `(.L_x_10) ;  /* 0x00000000001c8947 */ /* 0x000fea0003800000 */
[----:B0-----:R-:W0:Y:S02]  /*0d90*/  LDC.64 R4, c[0x0][0x5a0] ;  /* 0x00016800ff047b82 */ /* 0x001e240000000a00 */
[----:B0-----:R-:W2:Y:S02]  /*0da0*/  LDG.E.64 R4, desc[UR36][R4.64] ;  /* 0x0000002404047981 */ /* 0x001ea4000c1e1b00 */
[----:B--2---:R-:W-:-:S04]  /*0db0*/  ISETP.NE.U32.AND P0, PT, R4, RZ, PT ;  /* 0x000000ff0400720c */ /* 0x004fc80003f05070 */
[----:B------:R-:W-:-:S13]  /*0dc0*/  ISETP.NE.AND.EX P0, PT, R5, RZ, PT, P0 ;  /* 0x000000ff0500720c */ /* 0x000fda0003f05300 */
[----:B------:R-:W-:Y:S05]  /*0dd0*/  @!P0 BRA `(.L_x_10) ;  /* 0x0000000000088947 */ /* 0x000fea0003800000 */
[----:B-1----:R0:W5:Y:S01]  /*0de0*/  LD.E R155, desc[UR36][R4.64] ;  /* 0x00000024049b7980 */ /* 0x002162000c101900 */
[----:B------:R-:W-:Y:S05]  /*0df0*/  BRA `(.L_x_11) ;  /* 0x0000000000247947 */ /* 0x000fea0003800000 */
.L_x_10:
[----:B------:R-:W-:Y:S02]  /*0e00*/  ULDC.64 UR4, c[0x0][0x590] ;  /* 0x0001640000047ab9 */ /* 0x000fe40000000a00 */
[----:B------:R-:W-:-:S04]  /*0e10*/  ISETP.NE.U32.AND P0, PT, RZ, UR4, PT ;  /* 0x00000004ff007c0c */ /* 0x000fc8000bf05070 */
[----:B------:R-:W-:-:S13]  /*0e20*/  ISETP.NE.AND.EX P0, PT, RZ, UR5, PT, P0 ;  /* 0x00000005ff007c0c */ /* 0x000fda000bf05300 */
[----:B------:R-:W-:Y:S05]  /*0e30*/  @!P0 BRA `(.L_x_12) ;  /* 0x00000000000c8947 */ /* 0x000fea0003800000 */
[----:B0-----:R-:W1:Y:S02]  /*0e40*/  LDC.64 R4, c[0x0][0x590] ;  /* 0x00016400ff047b82 */ /* 0x001e640000000a00 */
[----:B-1----:R1:W5:Y:S01]  /*0e50*/  LDG.E R155, desc[UR36][R4.64] ;  /* 0x00000024049b7981 */ /* 0x002362000c1e1900 */
[----:B------:R-:W-:Y:S05]  /*0e60*/  BRA `(.L_x_11) ;  /* 0x0000000000087947 */ /* 0x000fea0003800000 */
.L_x_12:
[----:B------:R-:W-:Y:S02]  /*0e70*/  ULDC UR4, c[0x0][0x584] ;  /* 0x0001610000047ab9 */ /* 0x000fe40000000800 */
[----:B-1----:R-:W-:-:S07]  /*0e80*/  IMAD.U32 R155, RZ, RZ, UR4 ;  /* 0x00000004ff9b7e24 */ /* 0x002fce000f8e00ff */
.L_x_11:
[----:B------:R-:W-:-:S13]  /*0e90*/  LOP3.LUT P0, RZ, R0, 0xff, RZ, 0xc0, !PT ;  /* 0x000000ff00ff7812 */ /* 0x000fda000780c0ff */
[----:B------:R-:W-:Y:S05]  /*0ea0*/  @!P0 EXIT ;  /* 0x000000000000894d */ /* 0x000fea0003800000 */
[----:B------:R-:W-:Y:S01]  /*0eb0*/  ULDC UR4, c[0x0][0x28c] ;  /* 0x0000a30000047ab9 */ /* 0x000fe20000000800 */
[----:B------:R-:W-:Y:S01]  /*0ec0*/  LOP3.LUT R164, R19, 0x1, RZ, 0xfc, !PT ;  /* 0x0000000113a47812 */ /* 0x000fe200078efcff */
[----:B------:R-:W-:Y:S01]  /*0ed0*/  UIADD3 UR4, UR4, 0x3f, URZ ;  /* 0x0000003f04047890 */ /* 0x000fe2000fffe03f */
[----:B------:R-:W-:Y:S01]  /*0ee0*/  UMOV UR38, URZ ;  /* 0x0000003f00267c82 */ /* 0x000fe20008000000 */
[----:B------:R-:W-:Y:S02]  /*0ef0*/  UMOV UR39, URZ ;  /* 0x0000003f00277c82 */ /* 0x000fe40008000000 */
[----:B------:R-:W-:-:S04]  /*0f00*/  USHF.R.S32.HI UR5, URZ, 0x1f, UR4 ;  /* 0x0000001f3f057899 */ /* 0x000fc80008011404 */
[----:B------:R-:W-:-:S04]  /*0f10*/  ULEA.HI UR5, UR5, UR4, URZ, 0x6 ;  /* 0x0000000405057291 */ /* 0x000fc8000f8f303f */
[----:B------:R-:W-:-:S12]  /*0f20*/  USHF.R.S32.HI UR40, URZ, 0x6, UR5 ;  /* 0x000000063f287899 */ /* 0x000fd80008011405 */
.L_x_284:
[----:B------:R-:W-:Y:S01]  /*0f30*/  LOP3.LUT R0, R18, 0x80, RZ, 0xc0, !PT ;  /* 0x0000008012007812 */ /* 0x000fe200078ec0ff */
[----:B--2---:R-:W2:Y:S01]  /*0f40*/  S2UR UR7, SR_CgaCtaId ;  /* 0x00000000000779c3 */ /* 0x004ea20000008800 */
[----:B------:R-:W-:Y:S02]  /*0f50*/  UMOV UR6, 0x400 ;  /* 0x0000040000067882 */ /* 0x000fe40000000000 */
[----:B------:R-:W-:-:S06]  /*0f60*/  SHF.R.U32.HI R0, RZ, 0x7, R0 ;  /* 0x00000007ff007819 */ /* 0x000fcc0000011600 */
[----:B---3--:R-:W3:Y:S01]  /*0f70*/  SHFL.IDX PT, R0, R0, RZ, 0x1f ;  /* 0x00001fff00007589 */ /* 0x008ee200000e0000 */
[----:B--2---:R-:W-:Y:S01]  /*0f80*/  ULEA UR42, UR7, UR6, 0x18 ;  /* 0x00000006072a7291 */ /* 0x004fe2000f8ec03f */
[----:B---3--:R-:W-:-:S13]  /*0f90*/  R2UR UR4, R0 ;  /* 0x00000000000472ca */ /* 0x008fda00000e0000 */
[----:B------:R-:W-:-:S04]  /*0fa0*/  ULEA.HI UR5, UR4, UR4, URZ, 0x1 ;  /* 0x0000000404057291 */ /* 0x000fc8000f8f083f */
[----:B------:R-:W-:-:S04]  /*0fb0*/  ULOP3.LUT UR5, UR5, 0x7fffe, URZ, 0xc0, !UPT ;  /* 0x0007fffe05057892 */ /* 0x000fc8000f8ec03f */
[----:B------:R-:W-:-:S03]  /*0fc0*/  UIADD3 UR5, UR4, -UR5, URZ ;  /* 0x8000000504057290 */ /* 0x000fc6000fffe03f */
[----:B------:R-:W-:Y:S01]  /*0fd0*/  ULDC UR4, c[0x0][0x28c] ;  /* 0x0000a30000047ab9 */ /* 0x000fe20000000800 */
[----:B------:R-:W-:Y:S01]  /*0fe0*/  ULEA UR5, UR5, UR42, 0xd ;  /* 0x0000002a05057291 */ /* 0x000fe2000f8e683f */
[----:B------:R-:W-:-:S03]  /*0ff0*/  ISETP.LT.AND P0, PT, RZ, UR4, PT ;  /* 0x00000004ff007c0c */ /* 0x000fc6000bf01270 */
[----:B------:R-:W-:-:S04]  /*1000*/  UIADD3 UR5, UR5, 0x100, URZ ;  /* 0x0000010005057890 */ /* 0x000fc8000fffe03f */
[----:B------:R-:W-:-:S04]  /*1010*/  USHF.R.U32.HI UR5, URZ, 0x4, UR5 ;  /* 0x000000043f057899 */ /* 0x000fc80008011605 */
[----:B------:R-:W-:Y:S02]  /*1020*/  ULOP3.LUT UR41, UR5, 0x3fff, URZ, 0xc0, !UPT ;  /* 0x00003fff05297892 */ /* 0x000fe4000f8ec03f */
[----:B-1--45:R-:W-:Y:S10]  /*1030*/  @P0 BRA `(.L_x_13) ;  /* 0x0000000000400947 */ /* 0x032ff40003800000 */
[----:B------:R-:W-:Y:S01]  /*1040*/  MOV R0, 0x0 ;  /* 0x0000000000007802 */ /* 0x000fe20000000f00 */
[----:B------:R-:W-:Y:S01]  /*1050*/  ULDC.64 UR4, c[0x4][0x68] ;  /* 0x01001a0000047ab9 */ /* 0x000fe20000000a00 */
[----:B------:R-:W-:Y:S01]  /*1060*/  ULDC.64 UR6, c[0x4][0x8] ;  /* 0x0100020000067ab9 */ /* 0x000fe20000000a00 */
[----:B01----:R-:W-:Y:S01]  /*1070*/  IMAD.U32 R4, RZ, RZ, UR4 ;  /* 0x00000004ff047e24 */ /* 0x003fe2000f8e00ff */
[----:B------:R0:W1:Y:S01]  /*1080*/  LDC.64 R14, c[0x4][R0] ;  /* 0x01000000000e7b82 */ /* 0x0000620000000a00 */
[----:B------:R-:W-:Y:S01]  /*1090*/  IMAD.U32 R5, RZ, RZ, UR5 ;  /* 0x00000005ff057e24 */ /* 0x000fe2000f8e00ff */
[----:B------:R-:W-:Y:S01]  /*10a0*/  ULDC.64 UR4, c[0x4][0x70] ;  /* 0x01001c0000047ab9 */ /* 0x000fe20000000a00 */
[----:B------:R-:W-:Y:S01]  /*10b0*/  IMAD.U32 R10, RZ, RZ, UR6 ;  /* 0x00000006ff0a7e24 */ /* 0x000fe2000f8e00ff */
[----:B------:R-:W-:Y:S01]  /*10c0*/  MOV R12, 0x1 ;  /* 0x00000001000c7802 */ /* 0x000fe20000000f00 */
[----:B------:R-:W-:Y:S02]  /*10d0*/  IMAD.U32 R6, RZ, RZ, UR4 ;  /* 0x00000004ff067e24 */ /* 0x000fe4000f8e00ff */
[----:B------:R-:W-:-:S02]  /*10e0*/  IMAD.U32 R7, RZ, RZ, UR5 ;  /* 0x00000005ff077e24 */ /* 0x000fc4000f8e00ff */
[----:B------:R-:W-:Y:S02]  /*10f0*/  IMAD.U32 R11, RZ, RZ, UR7 ;  /* 0x00000007ff0b7e24 */ /* 0x000fe4000f8e00ff */
[----:B------:R-:W-:Y:S02]  /*1100*/  IMAD.MOV.U32 R8, RZ, RZ, 0x1e1 ;  /* 0x000001e1ff087424 */ /* 0x000fe400078e00ff */
[----:B0-----:R-:W-:-:S07]  /*1110*/  IMAD.MOV.U32 R13, RZ, RZ, RZ ;  /* 0x000000ffff0d7224 */ /* 0x001fce00078e00ff */
[----:B------:R-:W-:-:S07]  /*1120*/  LEPC R20, `(.L_x_13) ;  /* 0x000000001014794e */ /* 0x000fce0000000000 */
[----:B-1---5:R-:W-:Y:S05]  /*1130*/  CALL.ABS.NOINC R14 ;  /* 0x000000000e007343 */ /* 0x022fea0003c00000 */
.L_x_13:
[----:B------:R-:W-:-:S13]  /*1140*/  ISETP.NE.AND P0, PT, R164, 0x3, PT ;  /* 0x00000003a400780c */ /* 0x000fda0003f05270 */
[----:B------:R-:W-:Y:S05]  /*1150*/  @!P0 BRA `(.L_x_14) ;  /* 0x0000000000048947 */ /* 0x000fea0003800000 */
[----:B------:R-:W-:Y:S01]  /*1160*/  BPT.TRAP 0x1 ;  /* 0x000000040000795c */ /* 0x000fe20000300000 */
.L_x_14:
[----:B------:R-:W-:Y:S02]  /*1170*/  IMAD.U32 R3, RZ, RZ, UR39 ;  /* 0x00000027ff037e24 */ /* 0x000fe4000f8e00ff */
[----:B------:R-:W-:-:S03]  /*1180*/  IMAD.U32 R0, RZ, RZ, UR38 ;  /* 0x00000026ff007e24 */ /* 0x000fc6000f8e00ff */
[----:B------:R-:W-:Y:S02]  /*1190*/  LEA R3, R3, UR42, 0x3 ;  /* 0x0000002a03037c11 */ /* 0x000fe4000f8e18ff */
[----:B------:R-:W-:-:S04]  /*11a0*/  SHF.L.U32 R0, R0, 0x1f, RZ ;  /* 0x0000001f00007819 */ /* 0x000fc800000006ff */
[----:B------:R2:W3:Y:S01]  /*11b0*/  SYNCS.PHASECHK.TRANS64.TRYWAIT P1, [R3+URZ], R0 ;  /* 0x00000000030075a7 */ /* 0x0004e2000802017f */
[----:B------:R-:W-:Y:S05]  /*11c0*/  @!P0 BRA `(.L_x_15) ;  /* 0x0000000000048947 */ /* 0x000fea0003800000 */
[----:B------:R-:W-:Y:S01]  /*11d0*/  BPT.TRAP 0x1 ;  /* 0x000000040000795c */ /* 0x000fe20000300000 */
.L_x_15:
[----:B---3--:R-:W-:Y:S05]  /*11e0*/  @P1 BRA `(.L_x_16) ;  /* 0x0000000000081947 */ /* 0x008fea0003800000 */
[----:B------:R-:W3:Y:S02]  /*11f0*/  SYNCS.PHASECHK.TRANS64.TRYWAIT P1, [R3+URZ], R0 ;  /* 0x00000000030075a7 */ /* 0x000ee4000802017f */
[----:B---3--:R-:W-:Y:S05]  /*1200*/  @!P1 BRA `(.L_x_17) ;  /* 0x000000b000009947 */ /* 0x008fea0003800000 */
.L_x_16:
[----:B------:R-:W-:-:S04]  /*1210*/  UISETP.LT.AND UP0, UPT, UR40, 0x1, UPT ;  /* 0x000000012800788c */ /* 0x000fc8000bf01270 */
[----:B------:R-:W-:-:S04]  /*1220*/  USEL UR4, UR40, 0x1, UP0 ;  /* 0x0000000128047887 */ /* 0x000fc80008000000 */
[----:B------:R-:W-:-:S06]  /*1230*/  UIADD3 UR4, UR40, -UR4, URZ ;  /* 0x8000000428047290 */ /* 0x000fcc000fffe03f */
[----:B--23--:R-:W-:Y:S01]  /*1240*/  IMAD.U32 R0, RZ, RZ, UR4 ;  /* 0x00000004ff007e24 */ /* 0x00cfe2000f8e00ff */
[----:B------:R-:W-:Y:S05]  /*1250*/  WARPSYNC.ALL ;  /* 0x0000000000007948 */ /* 0x000fea0003800000 */
[----:B------:R-:W-:Y:S01]  /*1260*/  ISETP.GE.AND P1, PT, R0, 0x1, PT ;  /* 0x000000010000780c */ /* 0x000fe20003f26270 */
[----:B------:R-:W-:Y:S01]  /*1270*/  UIADD3 UR4, UR42, 0x20100, URZ ;  /* 0x000201002a047890 */ /* 0x000fe2000fffe03f */
[----:B------:R-:W-:Y:S01]  /*1280*/  WARPGROUP.ARRIVE ;  /* 0x00000000000079c5 */ /* 0x000fe20000000000 */
[----:B------:R-:W-:Y:S01]  /*1290*/  UMOV UR9, 0x40000040 ;  /* 0x4000004000097882 */ /* 0x000fe20000000000 */
[----:B------:R-:W-:Y:S01]  /*12a0*/  UMOV UR11, 0x40000040 ;  /* 0x40000040000b7882 */ /* 0x000fe20000000000 */
[----:B------:R-:W-:-:S04]  /*12b0*/  USHF.R.U32.HI UR4, URZ, 0x4, UR4 ;  /* 0x000000043f047899 */ /* 0x000fc80008011604 */
[----:B------:R-:W-:Y:S02]  /*12c0*/  ULOP3.LUT UR5, UR4, 0x3fff, URZ, 0xc0, !UPT ;  /* 0x00003fff04057892 */ /* 0x000fe4000f8ec03f */
[----:B------:R-:W-:Y:S02]  /*12d0*/  ULOP3.LUT UR4, UR41, 0x10000, URZ, 0xfc, !UPT ;  /* 0x0001000029047892 */ /* 0x000fe4000f8efc3f */
[----:B------:R-:W-:Y:S02]  /*12e0*/  ULOP3.LUT UR5, UR5, 0x10000, URZ, 0xfc, !UPT ;  /* 0x0001000005057892 */ /* 0x000fe4000f8efc3f */
[----:B------:R-:W-:Y:S02]  /*12f0*/  ULEA UR6, UR39, UR4, 0xb ;  /* 0x0000000427067291 */ /* 0x000fe4000f8e583f */
[----:B------:R-:W-:-:S05]  /*1300*/  ULEA UR7, UR39, UR5, 0xa ;  /* 0x0000000527077291 */ /* 0x000fca000f8e503f */
[----:B------:R-:W-:Y:S02]  /*1310*/  UMOV UR8, UR6 ;  /* 0x0000000600087c82 */ /* 0x000fe40008000000 */
[----:B------:R-:W-:Y:S02]  /*1320*/  UMOV UR10, UR7 ;  /* 0x00000007000a7c82 */ /* 0x000fe40008000000 */
[----:B------:R-:W-:Y:S01]  /*1330*/  HGMMA.64x128x16.F32.BF16 R88, gdesc[UR8], RZ, !UPT, gsb0 ;  /* 0x01e00000085879f0 */ /* 0x000fe2000c0018ff */
[----:B------:R-:W-:Y:S01]  /*1340*/  UIADD3 UR8, UR6, 0x400, URZ ;  /* 0x0000040006087890 */ /* 0x000fe2000fffe03f */
[----:B------:R-:W-:Y:S01]  /*1350*/  UMOV UR9, 0x40000040 ;  /* 0x4000004000097882 */ /* 0x000fe20000000000 */
[----:B------:R-:W-:Y:S02]  /*1360*/  WARPGROUP.DEPBAR.LE gsb0, 0x0 ;  /* 0x00008000000079c5 */ /* 0x000fe40000010000 */
[----:B------:R-:W-:-:S07]  /*1370*/  WARPGROUP.ARRIVE ;  /* 0x00000000000079c5 */ /* 0x000fce0000000000 */
[----:B------:R-:W-:Y:S01]  /*1380*/  HGMMA.64x128x16.F32.BF16 R24, gdesc[UR8], RZ, !UPT, gsb0 ;  /* 0x01e00000081879f0 */ /* 0x000fe2000c0018ff */
[----:B------:R-:W-:Y:S02]  /*1390*/  UIADD3 UR8, UR6, 0x2, URZ ;  /* 0x0000000206087890 */ /* 0x000fe4000fffe03f */
[----:B------:R-:W-:Y:S01]  /*13a0*/  UIADD3 UR10, UR7, 0x2, URZ ;  /* 0x00000002070a7890 */ /* 0x000fe2000fffe03f */
[----:B------:R-:W-:Y:S01]  /*13b0*/  UMOV UR9, 0x40000040 ;  /* 0x4000004000097882 */ /* 0x000fe20000000000 */
[----:B------:R-:W-:Y:S01]  /*13c0*/  UMOV UR11, 0x40000040 ;  /* 0x40000040000b7882 */ /* 0x000fe20000000000 */
[----:B------:R-:W-:Y:S02]  /*13d0*/  WARPGROUP.DEPBAR.LE gsb0, 0x0 ;  /* 0x00008000000079c5 */ /* 0x000fe40000010000 */
[----:B------:R-:W-:-:S06]  /*13e0*/  WARPGROUP.ARRIVE ;  /* 0x00000000000079c5 */ /* 0x000fcc0000000000 */
[----:B------:R-:W-:Y:S01]  /*13f0*/  HGMMA.64x128x16.F32.BF16 R88, gdesc[UR8], R88, gsb0 ;  /* 0x01e00000085879f0 */ /* 0x000fe20008001858 */
[----:B------:R-:W-:Y:S01]  /*1400*/  UIADD3 UR8, UR6, 0x402, URZ ;  /* 0x0000040206087890 */ /* 0x000fe2000fffe03f */
[----:B------:R-:W-:Y:S01]  /*1410*/  UMOV UR9, 0x40000040 ;  /* 0x4000004000097882 */ /* 0x000fe20000000000 */
[----:B------:R-:W-:Y:S02]  /*1420*/  WARPGROUP.DEPBAR.LE gsb0, 0x0 ;  /* 0x00008000000079c5 */ /* 0x000fe40000010000 */
[----:B------:R-:W-:-:S07]  /*1430*/  WARPGROUP.ARRIVE ;  /* 0x00000000000079c5 */ /* 0x000fce0000000000 */
[----:B------:R-:W-:Y:S01]  /*1440*/  HGMMA.64x128x16.F32.BF16 R24, gdesc[UR8], R24, gsb0 ;  /* 0x01e00000081879f0 */ /* 0x000fe20008001818 */
        /* <DEDUP_REMOVED lines=23> */
[----:B------:R-:W-:Y:S03]  /*15c0*/  HGMMA.64x128x16.F32.BF16 R24, gdesc[UR8], R24, gsb0 ;  /* 0x01e00000081879f0 */ /* 0x000fe60008001818 */
[----:B------:R-:W-:Y:S02]  /*15d0*/  WARPGROUP.DEPBAR.LE gsb0, 0x0 ;  /* 0x00008000000079c5 */ /* 0x000fe40000010000 */
[----:B------:R-:W-:Y:S05]  /*15e0*/  @!P1 BRA `(.L_x_18) ;  /* 0x0000000400689947 */ /* 0x000fea0003800000 */
[----:B------:R-:W-:-:S04]  /*15f0*/  UIADD3 UR6, UR39, 0x1, URZ ;  /* 0x0000000127067890 */ /* 0x000fc8000fffe03f */
[----:B------:R-:W-:-:S04]  /*1600*/  UISETP.NE.AND UP0, UPT, UR6, 0x4, UPT ;  /* 0x000000040600788c */ /* 0x000fc8000bf05270 */
[----:B------:R-:W-:Y:S02]  /*1610*/  USEL UR7, URZ, 0x1, UP0 ;  /* 0x000000013f077887 */ /* 0x000fe40008000000 */
[----:B------:R-:W-:Y:S02]  /*1620*/  USEL UR6, UR6, URZ, UP0 ;  /* 0x0000003f06067287 */ /* 0x000fe40008000000 */
[----:B------:R-:W-:-:S06]  /*1630*/  ULOP3.LUT UR7, UR38, UR7, URZ, 0x3c, !UPT ;  /* 0x0000000726077292 */ /* 0x000fcc000f8e3c3f */
[----:B01----:R-:W-:Y:S01]  /*1640*/  IMAD.U32 R5, RZ, RZ, UR7 ;  /* 0x00000007ff057e24 */ /* 0x003fe2000f8e00ff */
[----:B------:R-:W-:-:S06]  /*1650*/  UMOV UR7, UR39 ;  /* 0x0000002700077c82 */ /* 0x000fcc0008000000 */
.L_x_25:
[----:B01----:R-:W-:Y:S05]  /*1660*/  @!P0 BRA `(.L_x_19) ;  /* 0x0000000000048947 */ /* 0x003fea0003800000 */
[----:B------:R-:W-:Y:S01]  /*1670*/  BPT.TRAP 0x1 ;  /* 0x000000040000795c */ /* 0x000fe20000300000 */
.L_x_19:
[----:B------:R-:W0:Y:S01]  /*1680*/  S2UR UR9, SR_CgaCtaId ;  /* 0x00000000000979c3 */ /* 0x000e220000008800 */
[----:B------:R-:W-:Y:S01]  /*1690*/  UMOV UR8, 0x400 ;  /* 0x0000040000087882 */ /* 0x000fe20000000000 */
[----:B------:R-:W-:Y:S01]  /*16a0*/  SHF.L.U32 R3, R5, 0x1f, RZ ;  /* 0x0000001f05037819 */ /* 0x000fe200000006ff */
[----:B0-----:R-:W-:-:S04]  /*16b0*/  ULEA UR14, UR9, UR8, 0x18 ;  /* 0x00000008090e7291 */ /* 0x001fc8000f8ec03f */
[----:B------:R-:W-:-:S09]  /*16c0*/  ULEA UR8, UR6, UR14, 0x3 ;  /* 0x0000000e06087291 */ /* 0x000fd2000f8e183f */
[----:B------:R0:W1:Y:S01]  /*16d0*/  SYNCS.PHASECHK.TRANS64.TRYWAIT P1, [UR8], R3 ;  /* 0x00000003ff0075a7 */ /* 0x0000620008020148 */
[----:B------:R-:W-:Y:S05]  /*16e0*/  @!P0 BRA `(.L_x_20) ;  /* 0x0000000000048947 */ /* 0x000fea0003800000 */
[----:B------:R-:W-:Y:S01]  /*16f0*/  BPT.TRAP 0x1 ;  /* 0x000000040000795c */ /* 0x000fe20000300000 */
.L_x_20:
[----:B-1----:R-:W-:Y:S05]  /*1700*/  @P1 BRA `(.L_x_21) ;  /* 0x0000000000081947 */ /* 0x002fea0003800000 */
[----:B------:R-:W1:Y:S02]  /*1710*/  SYNCS.PHASECHK.TRANS64.TRYWAIT P1, [UR8], R3 ;  /* 0x00000003ff0075a7 */ /* 0x000e640008020148 */
[----:B-1----:R-:W-:Y:S05]  /*1720*/  @!P1 BRA `(.L_x_22) ;  /* 0x000000a800cc9947 */ /* 0x002fea0003800000 */
.L_x_21:
[----:B------:R-:W-:Y:S01]  /*1730*/  ULEA UR12, UR6, UR4, 0xb ;  /* 0x00000004060c7291 */ /* 0x000fe2000f8e583f */
[----:B------:R-:W-:Y:S01]  /*1740*/  WARPGROUP.ARRIVE ;  /* 0x00000000000079c5 */ /* 0x000fe20000000000 */
[----:B------:R-:W-:Y:S01]  /*1750*/  ULEA UR13, UR6, UR5, 0xa ;  /* 0x00000005060d7291 */ /* 0x000fe2000f8e503f */
[----:B------:R-:W-:Y:S01]  /*1760*/  UMOV UR9, 0x40000040 ;  /* 0x4000004000097882 */ /* 0x000fe20000000000 */
[----:B------:R-:W-:-:S03]  /*1770*/  UMOV UR11, 0x40000040 ;  /* 0x40000040000b7882 */ /* 0x000fc60000000000 */
[----:B------:R-:W-:Y:S02]  /*1780*/  UMOV UR8, UR12 ;  /* 0x0000000c00087c82 */ /* 0x000fe40008000000 */
[----:B------:R-:W-:Y:S02]  /*1790*/  UMOV UR10, UR13 ;  /* 0x0000000d000a7c82 */ /* 0x000fe40008000000 */
        /* <DEDUP_REMOVED lines=44> */
[----:B------:R-:W-:Y:S01]  /*1a60*/  BPT.TRAP 0x1 ;  /* 0x000000040000795c */ /* 0x000fe20000300000 */
.L_x_23:
[----:B------:R-:W-:Y:S01]  /*1a70*/  ULEA UR8, UR7, UR14, 0x3 ;  /* 0x0000000e07087291 */ /* 0x000fe2000f8e183f */
[----:B------:R-:W-:-:S03]  /*1a80*/  ISETP.GT.U32.AND P1, PT, R19, 0x1, PT ;  /* 0x000000011300780c */ /* 0x000fc60003f24070 */
[----:B------:R-:W-:-:S04]  /*1a90*/  UIADD3 UR8, UR8, 0x20, URZ ;  /* 0x0000002008087890 */ /* 0x000fc8000fffe03f */
[----:B------:R-:W-:-:S09]  /*1aa0*/  UPRMT UR8, URZ, 0x654, UR8 ;  /* 0x000006543f087896 */ /* 0x000fd20008000008 */
[----:B------:R-:W-:Y:S01]  /*1ab0*/  SYNCS.ARRIVE.TRANS64.RED.A1T0 RZ, [UR8], RZ ;  /* 0x000000ffffff79a7 */ /* 0x000fe20008100408 */
[----:B------:R-:W-:Y:S05]  /*1ac0*/  @P1 BRA `(.L_x_24) ;  /* 0x0000000000041947 */ /* 0x000fea0003800000 */
[----:B------:R-:W-:Y:S01]  /*1ad0*/  BPT.TRAP 0x1 ;  /* 0x000000040000795c */ /* 0x000fe20000300000 */
.L_x_24:
[----:B------:R-:W-:Y:S01]  /*1ae0*/  UIADD3 UR6, UR6, 0x1, URZ ;  /* 0x0000000106067890 */ /* 0x000fe2000fffe03f */
[C---:B------:R-:W-:Y:S01]  /*1af0*/  ISETP.GT.AND P1, PT, R0.reuse, 0x1, PT ;  /* 0x000000010000780c */ /* 0x040fe20003f24270 */
[----:B------:R-:W-:Y:S01]  /*1b00*/  UIADD3 UR7, UR7, 0x1, URZ ;  /* 0x0000000107077890 */ /* 0x000fe2000fffe03f */
[----:B------:R-:W-:Y:S01]  /*1b10*/  VIADD R0, R0, 0xffffffff ;  /* 0xffffffff00007836 */ /* 0x000fe20000000000 */
[----:B------:R-:W-:Y:S02]  /*1b20*/  UISETP.NE.AND UP0, UPT, UR6, 0x4, UPT ;  /* 0x000000040600788c */ /* 0x000fe4000bf05270 */
[----:B------:R-:W-:Y:S02]  /*1b30*/  UISETP.NE.AND UP1, UPT, UR7, 0x4, UPT ;  /* 0x000000040700788c */ /* 0x000fe4000bf25270 */
[----:B------:R-:W-:Y:S02]  /*1b40*/  USEL UR8, URZ, 0x1, UP0 ;  /* 0x000000013f087887 */ /* 0x000fe40008000000 */
[----:B------:R-:W-:-:S02]  /*1b50*/  USEL UR6, UR6, URZ, UP0 ;  /* 0x0000003f06067287 */ /* 0x000fc40008000000 */
[----:B------:R-:W-:Y:S02]  /*1b60*/  USEL UR7, UR7, URZ, UP1 ;  /* 0x0000003f07077287 */ /* 0x000fe40008800000 */
[----:B------:R-:W-:Y:S01]  /*1b70*/  LOP3.LUT R5, R5, UR8, RZ, 0x3c, !PT ;  /* 0x0000000805057c12 */ /* 0x000fe2000f8e3cff */
[----:B------:R-:W-:Y:S09]  /*1b80*/  @P1 BRA `(.L_x_25) ;  /* 0xfffffff800b41947 */ /* 0x000ff2000383ffff */
.L_x_18:
[----:B------:R-:W2:Y:S02]  /*1b90*/  LDC R0, c[0x0][0x28c] ;  /* 0x0000a300ff007b82 */ /* 0x000ea40000000800 */
[----:B--2---:R-:W-:-:S13]  /*1ba0*/  ISETP.GE.AND P1, PT, R0, 0x1, PT ;  /* 0x000000010000780c */ /* 0x004fda0003f26270 */
[----:B------:R-:W-:Y:S05]  /*1bb0*/  @!P1 BRA `(.L_x_26) ;  /* 0x0000000000409947 */ /* 0x000fea0003800000 */
[----:B------:R-:W-:Y:S05]  /*1bc0*/  @!P0 BRA `(.L_x_27) ;  /* 0x0000000000048947 */ /* 0x000fea0003800000 */
[----:B------:R-:W-:Y:S01]  /*1bd0*/  BPT.TRAP 0x1 ;  /* 0x000000040000795c */ /* 0x000fe20000300000 */
.L_x_27:
[----:B------:R-:W2:Y:S01]  /*1be0*/  S2UR UR6, SR_CgaCtaId ;  /* 0x00000000000679c3 */ /* 0x000ea20000008800 */
[----:B------:R-:W-:Y:S01]  /*1bf0*/  UISETP.LT.AND UP0, UPT, UR40, 0x1, UPT ;  /* 0x000000012800788c */ /* 0x000fe2000bf01270 */
[----:B------:R-:W-:Y:S01]  /*1c00*/  ISETP.GT.U32.AND P0, PT, R19, 0x1, PT ;  /* 0x000000011300780c */ /* 0x000fe20003f04070 */
[----:B------:R-:W-:Y:S02]  /*1c10*/  UMOV UR5, 0x400 ;  /* 0x0000040000057882 */ /* 0x000fe40000000000 */
[----:B------:R-:W-:-:S04]  /*1c20*/  USEL UR4, UR40, 0x1, UP0 ;  /* 0x0000000128047887 */ /* 0x000fc80008000000 */
[----:B------:R-:W-:-:S04]  /*1c30*/  UIADD3 UR4, UR39, UR40, -UR4 ;  /* 0x0000002827047290 */ /* 0x000fc8000fffe804 */
[----:B------:R-:W-:-:S04]  /*1c40*/  USHF.L.U32 UR4, UR4, 0x3, URZ ;  /* 0x0000000304047899 */ /* 0x000fc8000800063f */
[----:B------:R-:W-:Y:S02]  /*1c50*/  ULOP3.LUT UR4, UR4, 0x18, URZ, 0xc0, !UPT ;  /* 0x0000001804047892 */ /* 0x000fe4000f8ec03f */
[----:B--2---:R-:W-:-:S04]  /*1c60*/  ULEA UR5, UR6, UR5, 0x18 ;  /* 0x0000000506057291 */ /* 0x004fc8000f8ec03f */
[----:B------:R-:W-:-:S04]  /*1c70*/  UIADD3 UR4, UR5, 0x20, UR4 ;  /* 0x0000002005047890 */ /* 0x000fc8000fffe004 */
[----:B------:R-:W-:-:S09]  /*1c80*/  UPRMT UR4, URZ, 0x654, UR4 ;  /* 0x000006543f047896 */ /* 0x000fd20008000004 */
[----:B------:R-:W-:Y:S01]  /*1c90*/  SYNCS.ARRIVE.TRANS64.RED.A1T0 RZ, [UR4], RZ ;  /* 0x000000ffffff79a7 */ /* 0x000fe20008100404 */
[----:B------:R-:W-:Y:S05]  /*1ca0*/  @P0 BRA `(.L_x_26) ;  /* 0x0000000000040947 */ /* 0x000fea0003800000 */
[----:B------:R-:W-:Y:S01]  /*1cb0*/  BPT.TRAP 0x1 ;  /* 0x000000040000795c */ /* 0x000fe20000300000 */
.L_x_26:
[----:B------:R-:W2:Y:S01]  /*1cc0*/  LDC R6, c[0x0][0x288] ;  /* 0x0000a200ff067b82 */ /* 0x000ea20000000800 */
[----:B01----:R-:W-:Y:S01]  /*1cd0*/  LOP3.LUT R4, R18, 0x60, RZ, 0xc0, !PT ;  /* 0x0000006012047812 */ /* 0x003fe200078ec0ff */
[----:B------:R-:W-:Y:S01]  /*1ce0*/  UIADD3 UR39, UR40, UR39, URZ ;  /* 0x0000002728277290 */ /* 0x000fe2000fffe03f */
[----:B------:R-:W-:Y:S01]  /*1cf0*/  LOP3.LUT R0, R22, 0x1, RZ, 0xc0, !PT ;  /* 0x0000000116007812 */ /* 0x000fe200078ec0ff */
[----:B------:R-:W-:Y:S01]  /*1d00*/  IMAD.SHL.U32 R13, R153, 0x80, RZ ;  /* 0x00000080990d7824 */ /* 0x000fe200078e00ff */
[----:B------:R-:W-:Y:S01]  /*1d10*/  SHF.R.U32.HI R3, RZ, 0x2, R18 ;  /* 0x00000002ff037819 */ /* 0x000fe20000011612 */
[----:B------:R-:W-:Y:S01]  /*1d20*/  USHF.R.U32.HI UR4, URZ, 0x2, UR39 ;  /* 0x000000023f047899 */ /* 0x000fe20008011627 */
[----:B------:R-:W-:Y:S01]  /*1d30*/  SHF.R.U32.HI R10, RZ, 0x1, R4 ;  /* 0x00000001ff0a7819 */ /* 0x000fe20000011604 */
[----:B------:R-:W-:Y:S01]  /*1d40*/  IMAD.SHL.U32 R4, R0, 0x40, RZ ;  /* 0x0000004000047824 */ /* 0x000fe200078e00ff */
[----:B------:R-:W-:Y:S01]  /*1d50*/  LOP3.LUT R3, R3, 0x7, RZ, 0xc0, !PT ;  /* 0x0000000703037812 */ /* 0x000fe200078ec0ff */
[----:B------:R-:W-:Y:S01]  /*1d60*/  ULOP3.LUT UR4, UR4, 0x1, URZ, 0xc0, !UPT ;  /* 0x0000000104047892 */ /* 0x000fe2000f8ec03f */
[----:B------:R-:W-:Y:S01]  /*1d70*/  SHF.L.U32 R15, R152, 0x8, RZ ;  /* 0x00000008980f7819 */ /* 0x000fe200000006ff */
[----:B------:R-:W-:Y:S01]  /*1d80*/  ULDC UR8, c[0x0][0x284] ;  /* 0x0000a10000087ab9 */ /* 0x000fe20000000800 */
[--C-:B------:R-:W-:Y:S01]  /*1d90*/  IADD3 R5, RZ, -R10, -R3.reuse ;  /* 0x8000000aff057210 */ /* 0x100fe20007ffe803 */
[----:B------:R-:W-:Y:S01]  /*1da0*/  UISETP.GT.U32.AND UP1, UPT, UR39, 0x3, UPT ;  /* 0x000000032700788c */ /* 0x000fe2000bf24070 */
[----:B------:R-:W-:Y:S01]  /*1db0*/  LOP3.LUT R3, R4, 0x40, R3, 0xe2, !PT ;  /* 0x0000004004037812 */ /* 0x000fe200078ee203 */
[----:B------:R-:W-:Y:S01]  /*1dc0*/  UISETP.NE.U32.AND UP0, UPT, UR4, 0x1, UPT ;  /* 0x000000010400788c */ /* 0x000fe2000bf05070 */
[----:B------:R-:W-:Y:S01]  /*1dd0*/  LOP3.LUT R4, R18, 0x3, RZ, 0xc0, !PT ;  /* 0x0000000312047812 */ /* 0x000fe200078ec0ff */
[----:B------:R-:W-:Y:S01]  /*1de0*/  ULDC.64 UR6, c[0x0][0x5d0] ;  /* 0x0001740000067ab9 */ /* 0x000fe20000000a00 */
[----:B------:R-:W-:Y:S01]  /*1df0*/  SHF.R.S32.HI R21, RZ, 0x1f, R23 ;  /* 0x0000001fff157819 */ /* 0x000fe20000011417 */
[----:B------:R-:W-:Y:S01]  /*1e00*/  UISETP.LT.U32.AND UP1, UPT, UR40, 0x4, UP1 ;  /* 0x000000042800788c */ /* 0x000fe20008f21070 */
[----:B------:R-:W-:Y:S01]  /*1e10*/  IMAD.WIDE R8, R152, 0x100, RZ ;  /* 0x0000010098087825 */ /* 0x000fe200078e02ff */
[----:B------:R-:W-:Y:S01]  /*1e20*/  UISETP.GT.U32.AND UP0, UPT, UR40, 0x3, !UP0 ;  /* 0x000000032800788c */ /* 0x000fe2000c704070 */
[----:B--2---:R-:W-:-:S02]  /*1e30*/  ISETP.GE.AND P0, PT, R13, R6, PT ;  /* 0x000000060d00720c */ /* 0x004fc40003f06270 */
[----:B------:R-:W-:Y:S01]  /*1e40*/  IMAD R12, R4, -0x2, R6 ;  /* 0xfffffffe040c7824 */ /* 0x000fe200078e0206 */
[----:B------:R-:W-:Y:S01]  /*1e50*/  USEL UR5, URZ, 0x1, !UP1 ;  /* 0x000000013f057887 */ /* 0x000fe2000c800000 */
[----:B------:R-:W-:Y:S01]  /*1e60*/  IMAD.SHL.U32 R6, R18, 0x2, RZ ;  /* 0x0000000212067824 */ /* 0x000fe200078e00ff */
[----:B------:R-:W-:Y:S01]  /*1e70*/  ISETP.GE.OR P0, PT, R15, UR8, P0 ;  /* 0x000000080f007c0c */ /* 0x000fe20008706670 */
[----:B------:R-:W-:Y:S01]  /*1e80*/  IMAD R4, R21, UR6, RZ ;  /* 0x0000000615047c24 */ /* 0x000fe2000f8e02ff */
[----:B------:R-:W-:Y:S01]  /*1e90*/  USEL UR4, URZ, 0x1, !UP0 ;  /* 0x000000013f047887 */ /* 0x000fe2000c000000 */
[----:B------:R-:W-:Y:S01]  /*1ea0*/  IMAD R0, R0, -0x40, R5 ;  /* 0xffffffc000007824 */ /* 0x000fe200078e0205 */
[----:B------:R-:W-:Y:S01]  /*1eb0*/  LOP3.LUT R6, R13, 0x6, R6, 0xf8, !PT ;  /* 0x000000060d067812 */ /* 0x000fe200078ef806 */
[----:B------:R-:W-:Y:S01]  /*1ec0*/  IMAD R11, R23, UR7, R4 ;  /* 0x00000007170b7c24 */ /* 0x000fe2000f8e0204 */
[----:B------:R-:W-:Y:S01]  /*1ed0*/  LOP3.LUT R153, R8, R3, R10, 0xfe, !PT ;  /* 0x0000000308997212 */ /* 0x000fe200078efe0a */
[----:B------:R-:W-:Y:S01]  /*1ee0*/  ULOP3.LUT UR39, UR39, 0x3, URZ, 0xc0, !UPT ;  /* 0x0000000327277892 */ /* 0x000fe2000f8ec03f */
[----:B------:R-:W-:Y:S01]  /*1ef0*/  SHF.R.S32.HI R7, RZ, 0x1f, R6 ;  /* 0x0000001fff077819 */ /* 0x000fe20000011406 */
[----:B------:R-:W-:Y:S01]  /*1f00*/  ULOP3.LUT UR38, UR4, UR38, UR5, 0x96, !UPT ;  /* 0x0000002604267292 */ /* 0x000fe2000f8e9605 */
[----:B------:R-:W-:Y:S01]  /*1f10*/  IADD3 R3, -R15, UR8, R0 ;  /* 0x000000080f037c10 */ /* 0x000fe2000fffe100 */
[----:B------:R-:W-:-:S02]  /*1f20*/  IMAD.IADD R0, R12, 0x1, -R13 ;  /* 0x000000010c007824 */ /* 0x000fc400078e0a0d */
[----:B------:R-:W-:-:S04]  /*1f30*/  IMAD.WIDE.U32 R4, R23, UR6, R6 ;  /* 0x0000000617047c25 */ /* 0x000fc8000f8e0006 */
[----:B------:R-:W-:Y:S02]  /*1f40*/  IMAD.IADD R11, R5, 0x1, R11 ;  /* 0x00000001050b7824 */ /* 0x000fe400078e020b */
[----:B------:R-:W-:Y:S02]  /*1f50*/  IMAD.MOV.U32 R152, RZ, RZ, -0x1 ;  /* 0xffffffffff987424 */ /* 0x000fe400078e00ff */
[----:B------:R-:W-:Y:S01]  /*1f60*/  IMAD.MOV.U32 R10, RZ, RZ, R4 ;  /* 0x000000ffff0a7224 */ /* 0x000fe200078e0004 */
[----:B------:R-:W-:Y:S06]  /*1f70*/  @P0 BRA `(.L_x_28) ;  /* 0x00000084006c0947 */ /* 0x000fec0003800000 */
[----:B------:R-:W0:Y:S01]  /*1f80*/  LDC.64 R4, c[0x0][0x5c8] ;  /* 0x00017200ff047b82 */ /* 0x000e220000000a00 */
[----:B-----5:R-:W-:Y:S01]  /*1f90*/  FSETP.NEU.AND P0, PT, R155, RZ, PT ;  /* 0x000000ff9b00720b */ /* 0x020fe20003f0d000 */
[----:B------:R-:W-:Y:S01]  /*1fa0*/  BSSY B0, `(.L_x_28) ;  /* 0x0000858000007945 */ /* 0x000fe20003800000 */
[----:B------:R-:W-:-:S04]  /*1fb0*/  ISETP.GT.AND P3, PT, R3, RZ, PT ;  /* 0x000000ff0300720c */ /* 0x000fc80003f64270 */
[----:B------:R-:W-:Y:S01]  /*1fc0*/  ISETP.GT.AND P1, PT, R0, RZ, P3 ;  /* 0x000000ff0000720c */ /* 0x000fe20001f24270 */
[-C--:B0-----:R-:W-:Y:S02]  /*1fd0*/  IMAD R12, R9, R4.reuse, RZ ;  /* 0x00000004090c7224 */ /* 0x081fe400078e02ff */
[----:B------:R-:W-:-:S04]  /*1fe0*/  IMAD.WIDE.U32 R166, R153, R4, R10 ;  /* 0x0000000499a67225 */ /* 0x000fc800078e000a */
[----:B------:R-:W-:-:S04]  /*1ff0*/  IMAD R11, R153, R5, R12 ;  /* 0x00000005990b7224 */ /* 0x000fc800078e020c */
[----:B------:R-:W-:Y:S01]  /*2000*/  IMAD.IADD R169, R167, 0x1, R11 ;  /* 0x00000001a7a97824 */ /* 0x000fe200078e020b */
[----:B------:R-:W-:Y:S06]  /*2010*/  @!P0 BRA `(.L_x_29) ;  /* 0x00000060000c8947 */ /* 0x000fec0003800000 */
[----:B------:R-:W0:Y:S01]  /*2020*/  LDC.64 R12, c[0x0][0x5b8] ;  /* 0x00016e00ff0c7b82 */ /* 0x000e220000000a00 */
[----:B------:R-:W-:-:S07]  /*2030*/  ULDC.64 UR4, c[0x0][0x5c0] ;  /* 0x0001700000047ab9 */ /* 0x000fce0000000a00 */
[----:B------:R-:W1:Y:S08]  /*2040*/  LDC.64 R14, c[0x0][0x5b0] ;  /* 0x00016c00ff0e7b82 */ /* 0x000e700000000a00 */
[----:B------:R-:W2:Y:S01]  /*2050*/  LDC.64 R10, c[0x0][0x5a8] ;  /* 0x00016a00ff0a7b82 */ /* 0x000ea20000000a00 */
[----:B0-----:R-:W-:-:S04]  /*2060*/  IMAD R20, R21, R12, RZ ;  /* 0x0000000c15147224 */ /* 0x001fc800078e02ff */
[C---:B------:R-:W-:Y:S02]  /*2070*/  IMAD R13, R23.reuse, R13, R20 ;  /* 0x0000000d170d7224 */ /* 0x040fe400078e0214 */
[----:B------:R-:W-:-:S04]  /*2080*/  IMAD.WIDE.U32 R20, R23, R12, R6 ;  /* 0x0000000c17147225 */ /* 0x000fc800078e0006 */
[----:B-1----:R-:W-:Y:S02]  /*2090*/  IMAD R156, R9, R14, RZ ;  /* 0x0000000e099c7224 */ /* 0x002fe400078e02ff */
[----:B------:R-:W-:Y:S02]  /*20a0*/  IMAD.IADD R157, R21, 0x1, R13 ;  /* 0x00000001159d7824 */ /* 0x000fe400078e020d */
[----:B------:R-:W-:Y:S02]  /*20b0*/  IMAD R167, R153, R15, R156 ;  /* 0x0000000f99a77224 */ /* 0x000fe400078e029c */
[----:B------:R-:W-:-:S04]  /*20c0*/  IMAD.MOV.U32 R156, RZ, RZ, R20 ;  /* 0x000000ffff9c7224 */ /* 0x000fc800078e0014 */
[----:B------:R-:W-:-:S04]  /*20d0*/  IMAD.WIDE.U32 R158, R153, R14, R156 ;  /* 0x0000000e999e7225 */ /* 0x000fc800078e009c */
[----:B------:R-:W-:Y:S01]  /*20e0*/  IMAD.IADD R159, R159, 0x1, R167 ;  /* 0x000000019f9f7824 */ /* 0x000fe200078e02a7 */
[----:B--2---:R-:W-:-:S04]  /*20f0*/  LEA R160, P0, R158, R10, 0x1 ;  /* 0x0000000a9ea07211 */ /* 0x004fc800078008ff */
[----:B------:R-:W-:-:S05]  /*2100*/  LEA.HI.X R161, R158, R11, R159, 0x1, P0 ;  /* 0x0000000b9ea17211 */ /* 0x000fca00000f0c9f */
[----:B------:R-:W2:Y:S01]  /*2110*/  @P1 LDG.E.LTC128B.U16 R165, desc[UR36][R160.64] ;  /* 0x00000024a0a51981 */ /* 0x000ea2000c1e1520 */
[----:B------:R-:W-:Y:S01]  /*2120*/  IMAD.WIDE.U32 R162, R153, R14, R6 ;  /* 0x0000000e99a27225 */ /* 0x000fe200078e0006 */
[----:B------:R-:W-:Y:S01]  /*2130*/  ISETP.GT.AND P2, PT, R0, 0x1, P3 ;  /* 0x000000010000780c */ /* 0x000fe20001f44270 */
[----:B------:R-:W-:Y:S03]  /*2140*/  BSSY B1, `(.L_x_30) ;  /* 0x0000012000017945 */ /* 0x000fe60003800000 */
[----:B------:R-:W-:-:S03]  /*2150*/  IADD3 R163, R167, R163, RZ ;  /* 0x000000a3a7a37210 */ /* 0x000fc60007ffe0ff */
[----:B------:R-:W-:-:S04]  /*2160*/  IMAD.WIDE.U32 R162, R23, R12, R162 ;  /* 0x0000000c17a27225 */ /* 0x000fc800078e00a2 */
[----:B--2---:R-:W-:-:S04]  /*2170*/  IMAD.U32 R158, R165, 0x10000, RZ ;  /* 0x00010000a59e7824 */ /* 0x004fc800078e00ff */
[----:B------:R-:W-:Y:S01]  /*2180*/  FMUL R159, R158, R155 ;  /* 0x0000009b9e9f7220 */ /* 0x000fe20000400000 */
[----:B------:R-:W-:-:S03]  /*2190*/  LEA R158, P0, R166, UR4, 0x1 ;  /* 0x00000004a69e7c11 */ /* 0x000fc6000f8008ff */
[----:B------:R-:W-:Y:S01]  /*21a0*/  FFMA R159, R88, R154, R159 ;  /* 0x0000009a589f7223 */ /* 0x000fe2000000009f */
[----:B------:R-:W-:-:S04]  /*21b0*/  IMAD.IADD R88, R13, 0x1, R163 ;  /* 0x000000010d587824 */ /* 0x000fc800078e02a3 */
[----:B------:R-:W-:Y:S02]  /*21c0*/  F2FP.BF16.F32.PACK_AB R161, RZ, R159 ;  /* 0x0000009fffa1723e */ /* 0x000fe400000010ff */
[----:B------:R-:W-:Y:S02]  /*21d0*/  LEA.HI.X R159, R166, UR5, R169, 0x1, P0 ;  /* 0x00000005a69f7c11 */ /* 0x000fe400080f0ca9 */
[----:B------:R-:W-:Y:S02]  /*21e0*/  PRMT R163, R161, 0x7610, R163 ;  /* 0x00007610a1a37816 */ /* 0x000fe400000000a3 */
[----:B------:R-:W-:-:S03]  /*21f0*/  LEA R160, P0, R162, R10, 0x1 ;  /* 0x0000000aa2a07211 */ /* 0x000fc600078008ff */
[----:B------:R0:W-:Y:S01]  /*2200*/  @P1 STG.E.U16 desc[UR36][R158.64], R163 ;  /* 0x000000a39e001986 */ /* 0x0001e2000c101524 */
[----:B------:R-:W-:Y:S01]  /*2210*/  LEA.HI.X R161, R162, R11, R88, 0x1, P0 ;  /* 0x0000000ba2a17211 */ /* 0x000fe200000f0c58 */
[C---:B------:R-:W-:Y:S01]  /*2220*/  IMAD.SHL.U32 R162, R14.reuse, 0x8, RZ ;  /* 0x000000080ea27824 */ /* 0x040fe200078e00ff */
[----:B0-----:R-:W-:Y:S01]  /*2230*/  SHF.L.U64.HI R163, R14, 0x3, R15 ;  /* 0x000000030ea37819 */ /* 0x001fe2000001020f */
[----:B------:R-:W-:Y:S06]  /*2240*/  @!P2 BRA `(.L_x_31) ;  /* 0x000000000004a947 */ /* 0x000fec0003800000 */
[----:B------:R0:W5:Y:S02]  /*2250*/  LDG.E.LTC128B.U16 R165, desc[UR36][R160.64+0x2] ;  /* 0x00000224a0a57981 */ /* 0x000164000c1e1520 */
.L_x_31:
[----:B------:R-:W-:Y:S05]  /*2260*/  BSYNC B1 ;  /* 0x0000000000017941 */ /* 0x000fea0003800000 */
.L_x_30:
[----:B-----5:R-:W-:Y:S01]  /*2270*/  IMAD.U32 R88, R165, 0x10000, RZ ;  /* 0x00010000a5587824 */ /* 0x020fe200078e00ff */
[----:B------:R-:W-:Y:S01]  /*2280*/  ISETP.GT.AND P0, PT, R3, 0x8, PT ;  /* 0x000000080300780c */ /* 0x000fe20003f04270 */
[----:B------:R-:W-:Y:S01]  /*2290*/  IMAD.WIDE.U32 R170, R153, R14, R162 ;  /* 0x0000000e99aa7225 */ /* 0x000fe200078e00a2 */
[----:B------:R-:W-:-:S03]  /*22a0*/  PRMT R172, R165, 0x7610, R172 ;  /* 0x00007610a5ac7816 */ /* 0x000fc600000000ac */
[----:B------:R-:W-:Y:S01]  /*22b0*/  FMUL R88, R88, R155 ;  /* 0x0000009b58587220 */ /* 0x000fe20000400000 */
[----:B------:R-:W-:Y:S01]  /*22c0*/  ISETP.GT.AND P1, PT, R0, RZ, P0 ;  /* 0x000000ff0000720c */ /* 0x000fe20000724270 */
[----:B------:R-:W-:Y:S01]  /*22d0*/  IMAD.IADD R169, R167, 0x1, R171 ;  /* 0x00000001a7a97824 */ /* 0x000fe200078e02ab */
[----:B------:R-:W-:Y:S01]  /*22e0*/  IADD3 R166, P4, R20, R170, RZ ;  /* 0x000000aa14a67210 */ /* 0x000fe20007f9e0ff */
[----:B------:R-:W-:-:S04]  /*22f0*/  FFMA R89, R89, R154, R88 ;  /* 0x0000009a59597223 */ /* 0x000fc80000000058 */
[----:B------:R-:W-:Y:S01]  /*2300*/  IMAD.X R167, R169, 0x1, R157, P4 ;  /* 0x00000001a9a77824 */ /* 0x000fe200020e069d */
[----:B------:R-:W-:Y:S02]  /*2310*/  F2FP.BF16.F32.PACK_AB R168, RZ, R89 ;  /* 0x00000059ffa8723e */ /* 0x000fe400000010ff */
[----:B------:R-:W-:Y:S02]  /*2320*/  LEA R88, P4, R166, R10, 0x1 ;  /* 0x0000000aa6587211 */ /* 0x000fe400078808ff */
[----:B------:R-:W-:Y:S02]  /*2330*/  PRMT R171, R168, 0x7610, R171 ;  /* 0x00007610a8ab7816 */ /* 0x000fe400000000ab */
[----:B------:R-:W-:-:S03]  /*2340*/  LEA.HI.X R89, R166, R11, R167, 0x1, P4 ;  /* 0x0000000ba6597211 */ /* 0x000fc600020f0ca7 */
[----:B------:R1:W-:Y:S04]  /*2350*/  @P2 STG.E.U16 desc[UR36][R158.64+0x2], R171 ;  /* 0x000002ab9e002986 */ /* 0x0003e8000c101524 */
[----:B------:R2:W3:Y:S01]  /*2360*/  @P1 LDG.E.LTC128B.U16 R172, desc[UR36][R88.64] ;  /* 0x0000002458ac1981 */ /* 0x0004e2000c1e1520 */
[----:B------:R-:W-:Y:S01]  /*2370*/  IMAD.SHL.U32 R165, R4, 0x10, RZ ;  /* 0x0000001004a57824 */ /* 0x000fe200078e00ff */
[----:B------:R-:W-:Y:S01]  /*2380*/  IADD3 R170, P2, R6, R170, RZ ;  /* 0x000000aa06aa7210 */ /* 0x000fe20007f5e0ff */
[----:B------:R-:W-:Y:S03]  /*2390*/  BSSY B1, `(.L_x_32) ;  /* 0x0000011000017945 */ /* 0x000fe60003800000 */
[----:B------:R-:W-:Y:S01]  /*23a0*/  IADD3 R168, P4, R165, R158, RZ ;  /* 0x0000009ea5a87210 */ /* 0x000fe20007f9e0ff */
[----:B-1----:R-:W-:Y:S01]  /*23b0*/  IMAD.X R171, R7, 0x1, R169, P2 ;  /* 0x0000000107ab7824 */ /* 0x002fe200010e06a9 */
[----:B------:R-:W-:Y:S01]  /*23c0*/  ISETP.GT.AND P2, PT, R0, 0x1, P0 ;  /* 0x000000010000780c */ /* 0x000fe20000744270 */
[----:B------:R-:W-:-:S03]  /*23d0*/  IMAD.WIDE.U32 R170, R23, R12, R170 ;  /* 0x0000000c17aa7225 */ /* 0x000fc600078e00aa */
[----:B--2---:R-:W-:Y:S01]  /*23e0*/  LEA R88, P5, R170, R10, 0x1 ;  /* 0x0000000aaa587211 */ /* 0x004fe200078a08ff */
[----:B---3--:R-:W-:-:S04]  /*23f0*/  IMAD.U32 R166, R172, 0x10000, RZ ;  /* 0x00010000aca67824 */ /* 0x008fc800078e00ff */
[----:B------:R-:W-:Y:S01]  /*2400*/  FMUL R167, R166, R155 ;  /* 0x0000009ba6a77220 */ /* 0x000fe20000400000 */
[----:B------:R-:W-:-:S03]  /*2410*/  IMAD.IADD R166, R13, 0x1, R171 ;  /* 0x000000010da67824 */ /* 0x000fc600078e02ab */
[----:B------:R-:W-:Y:S01]  /*2420*/  FFMA R90, R90, R154, R167 ;  /* 0x0000009a5a5a7223 */ /* 0x000fe200000000a7 */
[----:B------:R-:W-:Y:S02]  /*2430*/  SHF.L.U64.HI R167, R4, 0x4, R5 ;  /* 0x0000000404a77819 */ /* 0x000fe40000010205 */
[----:B------:R-:W-:Y:S02]  /*2440*/  LEA.HI.X R89, R170, R11, R166, 0x1, P5 ;  /* 0x0000000baa597211 */ /* 0x000fe400028f0ca6 */
[----:B------:R-:W-:Y:S02]  /*2450*/  F2FP.BF16.F32.PACK_AB R90, RZ, R90 ;  /* 0x0000005aff5a723e */ /* 0x000fe400000010ff */
[----:B------:R-:W-:-:S05]  /*2460*/  IADD3.X R169, R167, R159, RZ, P4, !PT ;  /* 0x0000009fa7a97210 */ /* 0x000fca00027fe4ff */
[----:B------:R1:W-:Y:S01]  /*2470*/  @P1 STG.E.U16 desc[UR36][R168.64], R90 ;  /* 0x0000005aa8001986 */ /* 0x0003e2000c101524 */
[----:B------:R-:W-:Y:S05]  /*2480*/  @!P2 BRA `(.L_x_33) ;  /* 0x000000000004a947 */ /* 0x000fea0003800000 */
[----:B------:R2:W5:Y:S02]  /*2490*/  LDG.E.LTC128B.U16 R172, desc[UR36][R88.64+0x2] ;  /* 0x0000022458ac7981 */ /* 0x000564000c1e1520 */
.L_x_33:
[----:B------:R-:W-:Y:S05]  /*24a0*/  BSYNC B1 ;  /* 0x0000000000017941 */ /* 0x000fea0003800000 */
.L_x_32:
[----:B-1---5:R-:W-:Y:S01]  /*24b0*/  IMAD.U32 R90, R172, 0x10000, RZ ;  /* 0x00010000ac5a7824 */ /* 0x022fe200078e00ff */
[----:B------:R-:W-:Y:S01]  /*24c0*/  ISETP.GT.AND P1, PT, R0, 0x8, P3 ;  /* 0x000000080000780c */ /* 0x000fe20001f24270 */
[----:B------:R-:W-:Y:S02]  /*24d0*/  BSSY B1, `(.L_x_34) ;  /* 0x000000a000017945 */ /* 0x000fe40003800000 */
[----:B------:R-:W-:-:S04]  /*24e0*/  FMUL R90, R90, R155 ;  /* 0x0000009b5a5a7220 */ /* 0x000fc80000400000 */
[----:B------:R-:W-:Y:S01]  /*24f0*/  FFMA R90, R91, R154, R90 ;  /* 0x0000009a5b5a7223 */ /* 0x000fe2000000005a */
[----:B------:R-:W-:-:S04]  /*2500*/  @P2 IMAD.MOV.U32 R91, RZ, RZ, R169 ;  /* 0x000000ffff5b2224 */ /* 0x000fc800078e00a9 */
[----:B------:R-:W-:-:S04]  /*2510*/  F2FP.BF16.F32.PACK_AB R90, RZ, R90 ;  /* 0x0000005aff5a723e */ /* 0x000fc800000010ff */
[----:B------:R-:W-:Y:S01]  /*2520*/  PRMT R166, R90, 0x7610, R166 ;  /* 0x000076105aa67816 */ /* 0x000fe200000000a6 */
[----:B------:R-:W-:-:S05]  /*2530*/  @P2 IMAD.MOV.U32 R90, RZ, RZ, R168 ;  /* 0x000000ffff5a2224 */ /* 0x000fca00078e00a8 */
[----:B------:R1:W-:Y:S01]  /*2540*/  @P2 STG.E.U16 desc[UR36][R90.64+0x2], R166 ;  /* 0x000002a65a002986 */ /* 0x0003e2000c101524 */
[----:B------:R-:W-:Y:S05]  /*2550*/  @!P1 BRA `(.L_x_35) ;  /* 0x0000000000049947 */ /* 0x000fea0003800000 */
[----:B------:R3:W5:Y:S02]  /*2560*/  LDG.E.LTC128B.U16 R172, desc[UR36][R160.64+0x10] ;  /* 0x00001024a0ac7981 */ /* 0x000764000c1e1520 */
.L_x_35:
[----:B------:R-:W-:Y:S05]  /*2570*/  BSYNC B1 ;  /* 0x0000000000017941 */ /* 0x000fea0003800000 */
.L_x_34:
[----:B-1---5:R-:W-:Y:S01]  /*2580*/  IMAD.U32 R90, R172, 0x10000, RZ ;  /* 0x00010000ac5a7824 */ /* 0x022fe200078e00ff */
[----:B------:R-:W-:Y:S01]  /*2590*/  ISETP.GT.AND P2, PT, R0, 0x9, P3 ;  /* 0x000000090000780c */ /* 0x000fe20001f44270 */
[----:B------:R-:W-:Y:S02]  /*25a0*/  BSSY B1, `(.L_x_36) ;  /* 0x000000a000017945 */ /* 0x000fe40003800000 */
[----:B------:R-:W-:Y:S01]  /*25b0*/  FMUL R91, R90, R155 ;  /* 0x0000009b5a5b7220 */ /* 0x000fe20000400000 */
[----:B------:R-:W-:-:S03]  /*25c0*/  @P1 IMAD.MOV.U32 R90, RZ, RZ, R158 ;  /* 0x000000ffff5a1224 */ /* 0x000fc600078e009e */
[----:B------:R-:W-:-:S05]  /*25d0*/  FFMA R91, R92, R154, R91 ;  /* 0x0000009a5c5b7223 */ /* 0x000fca000000005b */
[----:B------:R-:W-:-:S04]  /*25e0*/  F2FP.BF16.F32.PACK_AB R91, RZ, R91 ;  /* 0x0000005bff5b723e */ /* 0x000fc800000010ff */
[----:B------:R-:W-:Y:S01]  /*25f0*/  PRMT R92, R91, 0x7610, R92 ;  /* 0x000076105b5c7816 */ /* 0x000fe2000000005c */
[----:B------:R-:W-:-:S05]  /*2600*/  @P1 IMAD.MOV.U32 R91, RZ, RZ, R159 ;  /* 0x000000ffff5b1224 */ /* 0x000fca00078e009f */
[----:B------:R1:W-:Y:S01]  /*2610*/  @P1 STG.E.U16 desc[UR36][R90.64+0x10], R92 ;  /* 0x0000105c5a001986 */ /* 0x0003e2000c101524 */
[----:B------:R-:W-:Y:S05]  /*2620*/  @!P2 BRA `(.L_x_37) ;  /* 0x000000000004a947 */ /* 0x000fea0003800000 */
[----:B------:R4:W5:Y:S02]  /*2630*/  LDG.E.LTC128B.U16 R172, desc[UR36][R160.64+0x12] ;  /* 0x00001224a0ac7981 */ /* 0x000964000c1e1520 */
.L_x_37:
[----:B------:R-:W-:Y:S05]  /*2640*/  BSYNC B1 ;  /* 0x0000000000017941 */ /* 0x000fea0003800000 */
.L_x_36:
[----:B-1---5:R-:W-:Y:S01]  /*2650*/  IMAD.U32 R90, R172, 0x10000, RZ ;  /* 0x00010000ac5a7824 */ /* 0x022fe200078e00ff */
[----:B------:R-:W-:Y:S01]  /*2660*/  ISETP.GT.AND P1, PT, R0, 0x8, P0 ;  /* 0x000000080000780c */ /* 0x000fe20000724270 */
[----:B------:R-:W-:Y:S01]  /*2670*/  @P2 IMAD.MOV.U32 R91, RZ, RZ, R159 ;  /* 0x000000ffff5b2224 */ /* 0x000fe200078e009f */
[----:B------:R-:W-:Y:S01]  /*2680*/  BSSY B1, `(.L_x_38) ;  /* 0x0000009000017945 */ /* 0x000fe20003800000 */
[----:B------:R-:W-:-:S04]  /*2690*/  FMUL R90, R90, R155 ;  /* 0x0000009b5a5a7220 */ /* 0x000fc80000400000 */
[----:B------:R-:W-:-:S05]  /*26a0*/  FFMA R90, R93, R154, R90 ;  /* 0x0000009a5d5a7223 */ /* 0x000fca000000005a */
[----:B------:R-:W-:-:S04]  /*26b0*/  F2FP.BF16.F32.PACK_AB R90, RZ, R90 ;  /* 0x0000005aff5a723e */ /* 0x000fc800000010ff */
[----:B------:R-:W-:Y:S01]  /*26c0*/  PRMT R92, R90, 0x7610, R92 ;  /* 0x000076105a5c7816 */ /* 0x000fe2000000005c */
[----:B------:R-:W-:-:S05]  /*26d0*/  @P2 IMAD.MOV.U32 R90, RZ, RZ, R158 ;  /* 0x000000ffff5a2224 */ /* 0x000fca00078e009e */
[----:B------:R1:W-:Y:S01]  /*26e0*/  @P2 STG.E.U16 desc[UR36][R90.64+0x12], R92 ;  /* 0x0000125c5a002986 */ /* 0x0003e2000c101524 */
[----:B------:R-:W-:Y:S05]  /*26f0*/  @!P1 BRA `(.L_x_39) ;  /* 0x0000000000049947 */ /* 0x000fea0003800000 */
[----:B------:R0:W5:Y:S02]  /*2700*/  LDG.E.LTC128B.U16 R172, desc[UR36][R88.64+0x10] ;  /* 0x0000102458ac7981 */ /* 0x000164000c1e1520 */
.L_x_39:
[----:B------:R-:W-:Y:S05]  /*2710*/  BSYNC B1 ;  /* 0x0000000000017941 */ /* 0x000fea0003800000 */
.L_x_38:
[----:B-1---5:R-:W-:Y:S01]  /*2720*/  SHF.L.U32 R90, R172, 0x10, RZ ;  /* 0x00000010ac5a7819 */ /* 0x022fe200000006ff */
[----:B------:R-:W-:Y:S01]  /*2730*/  BSSY B1, `(.L_x_40) ;  /* 0x000000b000017945 */ /* 0x000fe20003800000 */
[----:B------:R-:W-:-:S03]  /*2740*/  ISETP.GT.AND P2, PT, R0, 0x9, P0 ;  /* 0x000000090000780c */ /* 0x000fc60000744270 */
        /* <DEDUP_REMOVED lines=9> */
.L_x_41:
[----:B------:R-:W-:Y:S05]  /*27e0*/  BSYNC B1 ;  /* 0x0000000000017941 */ /* 0x000fea0003800000 */
.L_x_40:
        /* <DEDUP_REMOVED lines=12> */
.L_x_43:
[----:B------:R-:W-:Y:S05]  /*28b0*/  BSYNC B1 ;  /* 0x0000000000017941 */ /* 0x000fea0003800000 */
.L_x_42:
        /* <DEDUP_REMOVED lines=12> */
.L_x_45:
[----:B------:R-:W-:Y:S05]  /*2980*/  BSYNC B1 ;  /* 0x0000000000017941 */ /* 0x000fea0003800000 */
.L_x_44:
[----:B-1---5:R-:W-:Y:S01]  /*2990*/  IMAD.U32 R90, R172, 0x10000, RZ ;  /* 0x00010000ac5a7824 */ /* 0x022fe200078e00ff */
[----:B------:R-:W-:Y:S01]  /*29a0*/  ISETP.GT.AND P1, PT, R0, 0x10, P0 ;  /* 0x000000100000780c */ /* 0x000fe20000724270 */
[----:B------:R-:W-:Y:S01]  /*29b0*/  @P2 IMAD.MOV.U32 R91, RZ, RZ, R159 ;  /* 0x000000ffff5b2224 */ /* 0x000fe200078e009f */
[----:B------:R-:W-:Y:S01]  /*29c0*/  BSSY B1, `(.L_x_46) ;  /* 0x0000009000017945 */ /* 0x000fe20003800000 */
[----:B------:R-:W-:-:S04]  /*29d0*/  FMUL R90, R90, R155 ;  /* 0x0000009b5a5a7220 */ /* 0x000fc80000400000 */
[----:B------:R-:W-:-:S05]  /*29e0*/  FFMA R90, R97, R154, R90 ;  /* 0x0000009a615a7223 */ /* 0x000fca000000005a */
[----:B------:R-:W-:-:S04]  /*29f0*/  F2FP.BF16.F32.PACK_AB R90, RZ, R90 ;  /* 0x0000005aff5a723e */ /* 0x000fc800000010ff */
[----:B------:R-:W-:Y:S02]  /*2a00*/  PRMT R92, R90, 0x7610, R92 ;  /* 0x000076105a5c7816 */ /* 0x000fe4000000005c */
[----:B------:R-:W-:-:S05]  /*2a10*/  @P2 MOV R90, R158 ;  /* 0x0000009e005a2202 */ /* 0x000fca0000000f00 */
[----:B------:R1:W-:Y:S01]  /*2a20*/  @P2 STG.E.U16 desc[UR36][R90.64+0x22], R92 ;  /* 0x0000225c5a002986 */ /* 0x0003e2000c101524 */
[----:B------:R-:W-:Y:S05]  /*2a30*/  @!P1 BRA `(.L_x_47) ;  /* 0x0000000000049947 */ /* 0x000fea0003800000 */
[----:B------:R0:W5:Y:S02]  /*2a40*/  LDG.E.LTC128B.U16 R172, desc[UR36][R88.64+0x20] ;  /* 0x0000202458ac7981 */ /* 0x000164000c1e1520 */
.L_x_47:
[----:B------:R-:W-:Y:S05]  /*2a50*/  BSYNC B1 ;  /* 0x0000000000017941 */ /* 0x000fea0003800000 */
.L_x_46:
        /* <DEDUP_REMOVED lines=12> */
.L_x_49:
[----:B------:R-:W-:Y:S05]  /*2b20*/  BSYNC B1 ;  /* 0x0000000000017941 */ /* 0x000fea0003800000 */
.L_x_48:
        /* <DEDUP_REMOVED lines=12> */
.L_x_51:
[----:B------:R-:W-:Y:S05]  /*2bf0*/  BSYNC B1 ;  /* 0x0000000000017941 */ /* 0x000fea0003800000 */
.L_x_50:
[----:B-1---5:R-:W-:Y:S01]  /*2c00*/  IMAD.U32 R90, R172, 0x10000, RZ ;  /* 0x00010000ac5a7824 */ /* 0x022fe200078e00ff */
[----:B------:R-:W-:Y:S01]  /*2c10*/  ISETP.GT.AND P2, PT, R0, 0x19, P3 ;  /* 0x000000190000780c */ /* 0x000fe20001f44270 */
[----:B------:R-:W-:Y:S02]  /*2c20*/  BSSY B1, `(.L_x_52) ;  /* 0x000000a000017945 */ /* 0x000fe40003800000 */
[----:B------:R-:W-:Y:S01]  /*2c30*/  FMUL R91, R90, R155 ;  /* 0x0000009b5a5b7220 */ /* 0x000fe20000400000 */
[----:B------:R-:W-:-:S03]  /*2c40*/  @P1 IMAD.MOV.U32 R90, RZ, RZ, R158 ;  /* 0x000000ffff5a1224 */ /* 0x000fc600078e009e */
[----:B------:R-:W-:-:S05]  /*2c50*/  FFMA R91, R100, R154, R91 ;  /* 0x0000009a645b7223 */ /* 0x000fca000000005b */
[----:B------:R-:W-:-:S04]  /*2c60*/  F2FP.BF16.F32.PACK_AB R91, RZ, R91 ;  /* 0x0000005bff5b723e */ /* 0x000fc800000010ff */
[----:B------:R-:W-:Y:S02]  /*2c70*/  PRMT R92, R91, 0x7610, R92 ;  /* 0x000076105b5c7816 */ /* 0x000fe4000000005c */
[----:B------:R-:W-:-:S05]  /*2c80*/  @P1 MOV R91, R159 ;  /* 0x0000009f005b1202 */ /* 0x000fca0000000f00 */
[----:B------:R1:W-:Y:S01]  /*2c90*/  @P1 STG.E.U16 desc[UR36][R90.64+0x30], R92 ;  /* 0x0000305c5a001986 */ /* 0x0003e2000c101524 */
[----:B------:R-:W-:Y:S05]  /*2ca0*/  @!P2 BRA `(.L_x_53) ;  /* 0x000000000004a947 */ /* 0x000fea0003800000 */
[----:B------:R0:W5:Y:S02]  /*2cb0*/  LDG.E.LTC128B.U16 R172, desc[UR36][R160.64+0x32] ;  /* 0x00003224a0ac7981 */ /* 0x000164000c1e1520 */
.L_x_53:
[----:B------:R-:W-:Y:S05]  /*2cc0*/  BSYNC B1 ;  /* 0x0000000000017941 */ /* 0x000fea0003800000 */
.L_x_52:
        /* <DEDUP_REMOVED lines=12> */
.L_x_55:
[----:B------:R-:W-:Y:S05]  /*2d90*/  BSYNC B1 ;  /* 0x0000000000017941 */ /* 0x000fea0003800000 */
.L_x_54:
        /* <DEDUP_REMOVED lines=12> */
.L_x_57:
[----:B------:R-:W-:Y:S05]  /*2e60*/  BSYNC B1 ;  /* 0x0000000000017941 */ /* 0x000fea0003800000 */
.L_x_56:
        /* <DEDUP_REMOVED lines=12> */
.L_x_59:
[----:B------:R-:W-:Y:S05]  /*2f30*/  BSYNC B1 ;  /* 0x0000000000017941 */ /* 0x000fea0003800000 */
.L_x_58:
        /* <DEDUP_REMOVED lines=12> */
.L_x_61:
[----:B------:R-:W-:Y:S05]  /*3000*/  BSYNC B1 ;  /* 0x0000000000017941 */ /* 0x000fea0003800000 */
.L_x_60:
        /* <DEDUP_REMOVED lines=12> */
.L_x_63:
[----:B------:R-:W-:Y:S05]  /*30d0*/  BSYNC B1 ;  /* 0x0000000000017941 */ /* 0x000fea0003800000 */
.L_x_62:
        /* <DEDUP_REMOVED lines=12> */
.L_x_65:
[----:B------:R-:W-:Y:S05]  /*31a0*/  BSYNC B1 ;  /* 0x0000000000017941 */ /* 0x000fea0003800000 */
.L_x_64:
        /* <DEDUP_REMOVED lines=12> */
.L_x_67:
[----:B------:R-:W-:Y:S05]  /*3270*/  BSYNC B1 ;  /* 0x0000000000017941 */ /* 0x000fea0003800000 */
.L_x_66:
        /* <DEDUP_REMOVED lines=12> */
.L_x_69:
[----:B------:R-:W-:Y:S05]  /*3340*/  BSYNC B1 ;  /* 0x0000000000017941 */ /* 0x000fea0003800000 */
.L_x_68:
        /* <DEDUP_REMOVED lines=12> */
.L_x_71:
[----:B------:R-:W-:Y:S05]  /*3410*/  BSYNC B1 ;  /* 0x0000000000017941 */ /* 0x000fea0003800000 */
.L_x_70:
        /* <DEDUP_REMOVED lines=12> */
.L_x_73:
[----:B------:R-:W-:Y:S05]  /*34e0*/  BSYNC B1 ;  /* 0x0000000000017941 */ /* 0x000fea0003800000 */
.L_x_72:
        /* <DEDUP_REMOVED lines=12> */
.L_x_75:
[----:B------:R-:W-:Y:S05]  /*35b0*/  BSYNC B1 ;  /* 0x0000000000017941 */ /* 0x000fea0003800000 */
.L_x_74:
        /* <DEDUP_REMOVED lines=12> */
.L_x_77:
[----:B------:R-:W-:Y:S05]  /*3680*/  BSYNC B1 ;  /* 0x0000000000017941 */ /* 0x000fea0003800000 */
.L_x_76:
        /* <DEDUP_REMOVED lines=12> */
.L_x_79:
[----:B------:R-:W-:Y:S05]  /*3750*/  BSYNC B1 ;  /* 0x0000000000017941 */ /* 0x000fea0003800000 */
.L_x_78:
        /* <DEDUP_REMOVED lines=12> */
.L_x_81:
[----:B------:R-:W-:Y:S05]  /*3820*/  BSYNC B1 ;  /* 0x0000000000017941 */ /* 0x000fea0003800000 */
.L_x_80:
        /* <DEDUP_REMOVED lines=12> */
.L_x_83:
[----:B------:R-:W-:Y:S05]  /*38f0*/  BSYNC B1 ;  /* 0x0000000000017941 */ /* 0x000fea0003800000 */
.L_x_82:
        /* <DEDUP_REMOVED lines=12> */
.L_x_85:
[----:B------:R-:W-:Y:S05]  /*39c0*/  BSYNC B1 ;  /* 0x0000000000017941 */ /* 0x000fea0003800000 */
.L_x_84:
        /* <DEDUP_REMOVED lines=12> */
.L_x_87:
[----:B------:R-:W-:Y:S05]  /*3a90*/  BSYNC B1 ;  /* 0x0000000000017941 */ /* 0x000fea0003800000 */
.L_x_86:
        /* <DEDUP_REMOVED lines=12> */
.L_x_89:
[----:B------:R-:W-:Y:S05]  /*3b60*/  BSYNC B1 ;  /* 0x0000000000017941 */ /* 0x000fea0003800000 */
.L_x_88:
        /* <DEDUP_REMOVED lines=12> */
.L_x_91:
[----:B------:R-:W-:Y:S05]  /*3c30*/  BSYNC B1 ;  /* 0x0000000000017941 */ /* 0x000fea0003800000 */
.L_x_90:
        /* <DEDUP_REMOVED lines=12> */
.L_x_93:
[----:B------:R-:W-:Y:S05]  /*3d00*/  BSYNC B1 ;  /* 0x0000000000017941 */ /* 0x000fea0003800000 */
.L_x_92:
        /* <DEDUP_REMOVED lines=12> */
.L_x_95:
[----:B------:R-:W-:Y:S05]  /*3dd0*/  BSYNC B1 ;  /* 0x0000000000017941 */ /* 0x000fea0003800000 */
.L_x_94:
        /* <DEDUP_REMOVED lines=12> */
.L_x_97:
[----:B------:R-:W-:Y:S05]  /*3ea0*/  BSYNC B1 ;  /* 0x0000000000017941 */ /* 0x000fea0003800000 */
.L_x_96:
        /* <DEDUP_REMOVED lines=12> */
.L_x_99:
[----:B------:R-:W-:Y:S05]  /*3f70*/  BSYNC B1 ;  /* 0x0000000000017941 */ /* 0x000fea0003800000 */
.L_x_98:
        /* <DEDUP_REMOVED lines=12> */
.L_x_101:
[----:B------:R-:W-:Y:S05]  /*4040*/  BSYNC B1 ;  /* 0x0000000000017941 */ /* 0x000fea0003800000 */
.L_x_100:
        /* <DEDUP_REMOVED lines=12> */
.L_x_103:
[----:B------:R-:W-:Y:S05]  /*4110*/  BSYNC B1 ;  /* 0x0000000000017941 */ /* 0x000fea0003800000 */
.L_x_102:
        /* <DEDUP_REMOVED lines=12> */
.L_x_105:
[----:B------:R-:W-:Y:S05]  /*41e0*/  BSYNC B1 ;  /* 0x0000000000017941 */ /* 0x000fea0003800000 */
.L_x_104:
        /* <DEDUP_REMOVED lines=12> */
.L_x_107:
[----:B------:R-:W-:Y:S05]  /*42b0*/  BSYNC B1 ;  /* 0x0000000000017941 */ /* 0x000fea0003800000 */
.L_x_106:
        /* <DEDUP_REMOVED lines=12> */
.L_x_109:
[----:B------:R-:W-:Y:S05]  /*4380*/  BSYNC B1 ;  /* 0x0000000000017941 */ /* 0x000fea0003800000 */
.L_x_108:
        /* <DEDUP_REMOVED lines=12> */
.L_x_111:
[----:B------:R-:W-:Y:S05]  /*4450*/  BSYNC B1 ;  /* 0x0000000000017941 */ /* 0x000fea0003800000 */
.L_x_110:
        /* <DEDUP_REMOVED lines=12> */
.L_x_113:
[----:B------:R-:W-:Y:S05]  /*4520*/  BSYNC B1 ;  /* 0x0000000000017941 */ /* 0x000fea0003800000 */
.L_x_112:
        /* <DEDUP_REMOVED lines=12> */
.L_x_115:
[----:B------:R-:W-:Y:S05]  /*45f0*/  BSYNC B1 ;  /* 0x0000000000017941 */ /* 0x000fea0003800000 */
.L_x_114:
        /* <DEDUP_REMOVED lines=12> */
.L_x_117:
[----:B------:R-:W-:Y:S05]  /*46c0*/  BSYNC B1 ;  /* 0x0000000000017941 */ /* 0x000fea0003800000 */
.L_x_116:
        /* <DEDUP_REMOVED lines=12> */
.L_x_119:
[----:B------:R-:W-:Y:S05]  /*4790*/  BSYNC B1 ;  /* 0x0000000000017941 */ /* 0x000fea0003800000 */
.L_x_118:
        /* <DEDUP_REMOVED lines=12> */
.L_x_121:
[----:B------:R-:W-:Y:S05]  /*4860*/  BSYNC B1 ;  /* 0x0000000000017941 */ /* 0x000fea0003800000 */
.L_x_120:
        /* <DEDUP_REMOVED lines=12> */
.L_x_123:
[----:B------:R-:W-:Y:S05]  /*4930*/  BSYNC B1 ;  /* 0x0000000000017941 */ /* 0x000fea0003800000 */
.L_x_122:
        /* <DEDUP_REMOVED lines=12> */
.L_x_125:
[----:B------:R-:W-:Y:S05]  /*4a00*/  BSYNC B1 ;  /* 0x0000000000017941 */ /* 0x000fea0003800000 */
.L_x_124:
        /* <DEDUP_REMOVED lines=12> */
.L_x_127:
[----:B------:R-:W-:Y:S05]  /*4ad0*/  BSYNC B1 ;  /* 0x0000000000017941 */ /* 0x000fea0003800000 */
.L_x_126:
        /* <DEDUP_REMOVED lines=12> */
.L_x_129:
[----:B------:R-:W-:Y:S05]  /*4ba0*/  BSYNC B1 ;  /* 0x0000000000017941 */ /* 0x000fea0003800000 */
.L_x_128:
        /* <DEDUP_REMOVED lines=12> */
.L_x_131:
[----:B------:R-:W-:Y:S05]  /*4c70*/  BSYNC B1 ;  /* 0x0000000000017941 */ /* 0x000fea0003800000 */
.L_x_130:
        /* <DEDUP_REMOVED lines=12> */
.L_x_133:
[----:B------:R-:W-:Y:S05]  /*4d40*/  BSYNC B1 ;  /* 0x0000000000017941 */ /* 0x000fea0003800000 */
.L_x_132:
        /* <DEDUP_REMOVED lines=12> */
.L_x_135:
[----:B------:R-:W-:Y:S05]  /*4e10*/  BSYNC B1 ;  /* 0x0000000000017941 */ /* 0x000fea0003800000 */
.L_x_134:
        /* <DEDUP_REMOVED lines=12> */
.L_x_137:
[----:B------:R-:W-:Y:S05]  /*4ee0*/  BSYNC B1 ;  /* 0x0000000000017941 */ /* 0x000fea0003800000 */
.L_x_136:
        /* <DEDUP_REMOVED lines=12> */
.L_x_139:
[----:B------:R-:W-:Y:S05]  /*4fb0*/  BSYNC B1 ;  /* 0x0000000000017941 */ /* 0x000fea0003800000 */
.L_x_138:
        /* <DEDUP_REMOVED lines=12> */
.L_x_141:
[----:B------:R-:W-:Y:S05]  /*5080*/  BSYNC B1 ;  /* 0x0000000000017941 */ /* 0x000fea0003800000 */
.L_x_140:
        /* <DEDUP_REMOVED lines=12> */
.L_x_143:
[----:B------:R-:W-:Y:S05]  /*5150*/  BSYNC B1 ;  /* 0x0000000000017941 */ /* 0x000fea0003800000 */
.L_x_142:
        /* <DEDUP_REMOVED lines=12> */
.L_x_145:
[----:B------:R-:W-:Y:S05]  /*5220*/  BSYNC B1 ;  /* 0x0000000000017941 */ /* 0x000fea0003800000 */
.L_x_144:
        /* <DEDUP_REMOVED lines=12> */
.L_x_147:
[----:B------:R-:W-:Y:S05]  /*52f0*/  BSYNC B1 ;  /* 0x0000000000017941 */ /* 0x000fea0003800000 */
.L_x_146:
        /* <DEDUP_REMOVED lines=12> */
.L_x_149:
[----:B------:R-:W-:Y:S05]  /*53c0*/  BSYNC B1 ;  /* 0x0000000000017941 */ /* 0x000fea0003800000 */
.L_x_148:
        /* <DEDUP_REMOVED lines=12> */
.L_x_151:
[----:B------:R-:W-:Y:S05]  /*5490*/  BSYNC B1 ;  /* 0x0000000000017941 */ /* 0x000fea0003800000 */
.L_x_150:
[----:B-----5:R-:W-:Y:S01]  /*54a0*/  IMAD.U32 R8, R172, 0x10000, RZ ;  /* 0x00010000ac087824 */ /* 0x020fe200078e00ff */
[----:B------:R-:W-:Y:S01]  /*54b0*/  ISETP.GT.AND P1, PT, R0, 0x79, P0 ;  /* 0x000000790000780c */ /* 0x000fe20000724270 */
[----:B------:R-:W-:Y:S01]  /*54c0*/  BSSY B1, `(.L_x_152) ;  /* 0x000000c000017945 */ /* 0x000fe20003800000 */
[----:B------:R-:W-:Y:S01]  /*54d0*/  IADD3 R153, P0, R153, 0x80, RZ ;  /* 0x0000008099997810 */ /* 0x000fe20007f1e0ff */
[----:B-1----:R-:W-:Y:S01]  /*54e0*/  FMUL R91, R8, R155 ;  /* 0x0000009b085b7220 */ /* 0x002fe20000400000 */
[----:B------:R-:W-:-:S03]  /*54f0*/  @P2 MOV R8, R168 ;  /* 0x000000a800082202 */ /* 0x000fc60000000f00 */
[----:B------:R-:W-:-:S05]  /*5500*/  FFMA R91, R150, R154, R91 ;  /* 0x0000009a965b7223 */ /* 0x000fca000000005b */
[----:B------:R-:W-:-:S04]  /*5510*/  F2FP.BF16.F32.PACK_AB R91, RZ, R91 ;  /* 0x0000005bff5b723e */ /* 0x000fc800000010ff */
[----:B------:R-:W-:Y:S01]  /*5520*/  PRMT R90, R91, 0x7610, R90 ;  /* 0x000076105b5a7816 */ /* 0x000fe2000000005a */
[----:B------:R-:W-:Y:S02]  /*5530*/  IMAD.X R91, RZ, RZ, R9, P0 ;  /* 0x000000ffff5b7224 */ /* 0x000fe400000e0609 */
[----:B------:R-:W-:-:S05]  /*5540*/  @P2 IMAD.MOV.U32 R9, RZ, RZ, R169 ;  /* 0x000000ffff092224 */ /* 0x000fca00078e00a9 */
[----:B------:R1:W-:Y:S01]  /*5550*/  @P2 STG.E.U16 desc[UR36][R8.64+0xf0], R90 ;  /* 0x0000f05a08002986 */ /* 0x0003e2000c101524 */
[----:B------:R-:W-:Y:S05]  /*5560*/  @!P1 BRA `(.L_x_153) ;  /* 0x0000000000049947 */ /* 0x000fea0003800000 */
[----:B------:R0:W5:Y:S02]  /*5570*/  LDG.E.LTC128B.U16 R172, desc[UR36][R88.64+0xf2] ;  /* 0x0000f22458ac7981 */ /* 0x000164000c1e1520 */
.L_x_153:
[----:B------:R-:W-:Y:S05]  /*5580*/  BSYNC B1 ;  /* 0x0000000000017941 */ /* 0x000fea0003800000 */
.L_x_152:
[----:B-1---5:R-:W-:Y:S01]  /*5590*/  IMAD.U32 R8, R172, 0x10000, RZ ;  /* 0x00010000ac087824 */ /* 0x022fe200078e00ff */
[----:B------:R-:W-:Y:S01]  /*55a0*/  ISETP.GT.AND P0, PT, R3, 0x80, PT ;  /* 0x000000800300780c */ /* 0x000fe20003f04270 */
[-C--:B------:R-:W-:Y:S02]  /*55b0*/  IMAD R90, R91, R14.reuse, RZ ;  /* 0x0000000e5b5a7224 */ /* 0x080fe400078e02ff */
[----:B0-2---:R-:W-:Y:S01]  /*55c0*/  FMUL R88, R8, R155 ;  /* 0x0000009b08587220 */ /* 0x005fe20000400000 */
[----:B------:R-:W-:Y:S01]  /*55d0*/  IMAD.WIDE.U32 R8, R153, R14, R156 ;  /* 0x0000000e99087225 */ /* 0x000fe200078e009c */
[----:B------:R-:W-:-:S03]  /*55e0*/  ISETP.GT.AND P3, PT, R0, RZ, P0 ;  /* 0x000000ff0000720c */ /* 0x000fc60000764270 */
[----:B------:R-:W-:Y:S01]  /*55f0*/  FFMA R151, R151, R154, R88 ;  /* 0x0000009a97977223 */ /* 0x000fe20000000058 */
[----:B------:R-:W-:Y:S01]  /*5600*/  IMAD R97, R153, R15, R90 ;  /* 0x0000000f99617224 */ /* 0x000fe200078e025a */
[----:B------:R-:W-:-:S03]  /*5610*/  LEA R88, P2, R8, R10, 0x1 ;  /* 0x0000000a08587211 */ /* 0x000fc600078408ff */
[----:B------:R-:W-:Y:S01]  /*5620*/  IMAD.IADD R9, R9, 0x1, R97 ;  /* 0x0000000109097824 */ /* 0x000fe200078e0261 */
[----:B------:R-:W-:-:S04]  /*5630*/  F2FP.BF16.F32.PACK_AB R151, RZ, R151 ;  /* 0x00000097ff97723e */ /* 0x000fc800000010ff */
[----:B------:R-:W-:Y:S01]  /*5640*/  LEA.HI.X R89, R8, R11, R9, 0x1, P2 ;  /* 0x0000000b08597211 */ /* 0x000fe200010f0c09 */
[----:B------:R0:W-:Y:S04]  /*5650*/  @P1 STG.E.U16 desc[UR36][R168.64+0xf2], R151 ;  /* 0x0000f297a8001986 */ /* 0x0001e8000c101524 */
[----:B------:R-:W2:Y:S01]  /*5660*/  @P3 LDG.E.LTC128B.U16 R172, desc[UR36][R88.64] ;  /* 0x0000002458ac3981 */ /* 0x000ea2000c1e1520 */
[----:B------:R-:W-:Y:S01]  /*5670*/  IMAD.WIDE.U32 R8, R153, R14, R6 ;  /* 0x0000000e99087225 */ /* 0x000fe200078e0006 */
[----:B------:R-:W-:Y:S01]  /*5680*/  SHF.L.U64.HI R95, R4, 0x8, R5 ;  /* 0x00000008045f7819 */ /* 0x000fe20000010205 */
[----:B------:R-:W-:Y:S01]  /*5690*/  BSSY B1, `(.L_x_154) ;  /* 0x0000011000017945 */ /* 0x000fe20003800000 */
[----:B------:R-:W-:Y:S01]  /*56a0*/  ISETP.GT.AND P2, PT, R0, 0x1, P0 ;  /* 0x000000010000780c */ /* 0x000fe20000744270 */
[----:B------:R-:W-:-:S02]  /*56b0*/  IMAD.IADD R9, R97, 0x1, R9 ;  /* 0x0000000161097824 */ /* 0x000fc400078e0209 */
[----:B------:R-:W-:Y:S02]  /*56c0*/  IMAD.SHL.U32 R93, R4, 0x100, RZ ;  /* 0x00000100045d7824 */ /* 0x000fe400078e00ff */
[----:B--2---:R-:W-:-:S04]  /*56d0*/  IMAD.U32 R90, R172, 0x10000, RZ ;  /* 0x00010000ac5a7824 */ /* 0x004fc800078e00ff */
[----:B------:R-:W-:Y:S01]  /*56e0*/  FMUL R15, R90, R155 ;  /* 0x0000009b5a0f7220 */ /* 0x000fe20000400000 */
[----:B------:R-:W-:Y:S01]  /*56f0*/  IMAD.WIDE.U32 R90, R23, R12, R8 ;  /* 0x0000000c175a7225 */ /* 0x000fe200078e0008 */
[----:B------:R-:W-:-:S03]  /*5700*/  IADD3 R8, P1, R93, R158, RZ ;  /* 0x0000009e5d087210 */ /* 0x000fc60007f3e0ff */
[----:B------:R-:W-:Y:S01]  /*5710*/  FFMA R15, R24, R154, R15 ;  /* 0x0000009a180f7223 */ /* 0x000fe2000000000f */
[----:B------:R-:W-:Y:S01]  /*5720*/  IMAD.IADD R5, R13, 0x1, R91 ;  /* 0x000000010d057824 */ /* 0x000fe200078e025b */
[C---:B------:R-:W-:Y:S01]  /*5730*/  LEA R4, P4, R90.reuse, R10, 0x1 ;  /* 0x0000000a5a047211 */ /* 0x040fe200078808ff */
[----:B------:R-:W-:Y:S02]  /*5740*/  IMAD.X R9, R95, 0x1, R159, P1 ;  /* 0x000000015f097824 */ /* 0x000fe400008e069f */
[----:B------:R-:W-:Y:S02]  /*5750*/  F2FP.BF16.F32.PACK_AB R15, RZ, R15 ;  /* 0x0000000fff0f723e */ /* 0x000fe400000010ff */
[----:B------:R-:W-:-:S03]  /*5760*/  LEA.HI.X R5, R90, R11, R5, 0x1, P4 ;  /* 0x0000000b5a057211 */ /* 0x000fc600020f0c05 */
[----:B------:R0:W-:Y:S01]  /*5770*/  @P3 STG.E.U16 desc[UR36][R8.64], R15 ;  /* 0x0000000f08003986 */ /* 0x0001e2000c101524 */
[----:B------:R-:W-:Y:S05]  /*5780*/  @!P2 BRA `(.L_x_155) ;  /* 0x000000000004a947 */ /* 0x000fea0003800000 */
[----:B------:R1:W5:Y:S02]  /*5790*/  LDG.E.LTC128B.U16 R172, desc[UR36][R4.64+0x2] ;  /* 0x0000022404ac7981 */ /* 0x000364000c1e1520 */
.L_x_155:
[----:B------:R-:W-:Y:S05]  /*57a0*/  BSYNC B1 ;  /* 0x0000000000017941 */ /* 0x000fea0003800000 */
.L_x_154:
[----:B-----5:R-:W-:Y:S01]  /*57b0*/  IMAD.U32 R24, R172, 0x10000, RZ ;  /* 0x00010000ac187824 */ /* 0x020fe200078e00ff */
[----:B------:R-:W-:Y:S01]  /*57c0*/  ISETP.GT.AND P1, PT, R3, 0x88, PT ;  /* 0x000000880300780c */ /* 0x000fe20003f24270 */
[----:B0-----:R-:W-:Y:S01]  /*57d0*/  IMAD.WIDE.U32 R14, R153, R14, R162 ;  /* 0x0000000e990e7225 */ /* 0x001fe200078e00a2 */
[----:B------:R-:W-:Y:S03]  /*57e0*/  BSSY B1, `(.L_x_156) ;  /* 0x000000e000017945 */ /* 0x000fe60003800000 */
[----:B------:R-:W-:Y:S01]  /*57f0*/  FMUL R24, R24, R155 ;  /* 0x0000009b18187220 */ /* 0x000fe20000400000 */
[----:B------:R-:W-:Y:S02]  /*5800*/  ISETP.GT.AND P3, PT, R0, RZ, P1 ;  /* 0x000000ff0000720c */ /* 0x000fe40000f64270 */
[----:B------:R-:W-:Y:S01]  /*5810*/  IADD3 R21, P5, R20, R14, RZ ;  /* 0x0000000e14157210 */ /* 0x000fe20007fbe0ff */
[----:B------:R-:W-:Y:S01]  /*5820*/  FFMA R24, R25, R154, R24 ;  /* 0x0000009a19187223 */ /* 0x000fe20000000018 */
[----:B------:R-:W-:-:S02]  /*5830*/  IADD3 R97, R97, R15, RZ ;  /* 0x0000000f61617210 */ /* 0x000fc40007ffe0ff */
[----:B------:R-:W-:Y:S02]  /*5840*/  IADD3 R20, P4, R6, R14, RZ ;  /* 0x0000000e06147210 */ /* 0x000fe40007f9e0ff */
[----:B------:R-:W-:Y:S01]  /*5850*/  F2FP.BF16.F32.PACK_AB R24, RZ, R24 ;  /* 0x00000018ff18723e */ /* 0x000fe200000010ff */
[----:B------:R-:W-:Y:S01]  /*5860*/  IMAD.X R156, R97, 0x1, R157, P5 ;  /* 0x00000001619c7824 */ /* 0x000fe200028e069d */
[----:B------:R-:W-:-:S03]  /*5870*/  LEA R14, P5, R21, R10, 0x1 ;  /* 0x0000000a150e7211 */ /* 0x000fc600078a08ff */
[----:B------:R0:W-:Y:S01]  /*5880*/  @P2 STG.E.U16 desc[UR36][R8.64+0x2], R24 ;  /* 0x0000021808002986 */ /* 0x0001e2000c101524 */
[----:B------:R-:W-:Y:S01]  /*5890*/  LEA.HI.X R15, R21, R11, R156, 0x1, P5 ;  /* 0x0000000b150f7211 */ /* 0x000fe200028f0c9c */
[----:B------:R-:W-:Y:S08]  /*58a0*/  @!P3 BRA `(.L_x_157) ;  /* 0x000000000004b947 */ /* 0x000ff00003800000 */
[----:B------:R2:W5:Y:S02]  /*58b0*/  LDG.E.LTC128B.U16 R172, desc[UR36][R14.64] ;  /* 0x000000240eac7981 */ /* 0x000564000c1e1520 */
.L_x_157:
[----:B------:R-:W-:Y:S05]  /*58c0*/  BSYNC B1 ;  /* 0x0000000000017941 */ /* 0x000fea0003800000 */
.L_x_156:
[----:B-----5:R-:W-:Y:S01]  /*58d0*/  IMAD.U32 R6, R172, 0x10000, RZ ;  /* 0x00010000ac067824 */ /* 0x020fe200078e00ff */
[----:B------:R-:W-:Y:S01]  /*58e0*/  ISETP.GT.AND P2, PT, R0, 0x1, P1 ;  /* 0x000000010000780c */ /* 0x000fe20000f44270 */
[----:B------:R-:W-:Y:S01]  /*58f0*/  IMAD.X R21, R7, 0x1, R97, P4 ;  /* 0x0000000107157824 */ /* 0x000fe200020e0661 */
[----:B------:R-:W-:Y:S01]  /*5900*/  BSSY B1, `(.L_x_158) ;  /* 0x000000d000017945 */ /* 0x000fe20003800000 */
[----:B------:R-:W-:Y:S01]  /*5910*/  FMUL R3, R6, R155 ;  /* 0x0000009b06037220 */ /* 0x000fe20000400000 */
[----:B------:R-:W-:Y:S01]  /*5920*/  IADD3 R6, P4, R8, R165, RZ ;  /* 0x000000a508067210 */ /* 0x000fe20007f9e0ff */
[----:B--2---:R-:W-:-:S04]  /*5930*/  IMAD.WIDE.U32 R14, R23, R12, R20 ;  /* 0x0000000c170e7225 */ /* 0x004fc800078e0014 */
[----:B------:R-:W-:Y:S01]  /*5940*/  FFMA R3, R26, R154, R3 ;  /* 0x0000009a1a037223 */ /* 0x000fe20000000003 */
[----:B------:R-:W-:Y:S01]  /*5950*/  IMAD.X R7, R9, 0x1, R167, P4 ;  /* 0x0000000109077824 */ /* 0x000fe200020e06a7 */
[----:B------:R-:W-:Y:S01]  /*5960*/  LEA R10, P5, R14, R10, 0x1 ;  /* 0x0000000a0e0a7211 */ /* 0x000fe200078a08ff */
[----:B------:R-:W-:Y:S02]  /*5970*/  IMAD.IADD R13, R13, 0x1, R15 ;  /* 0x000000010d0d7824 */ /* 0x000fe400078e020f */
[----:B------:R-:W-:-:S03]  /*5980*/  F2FP.BF16.F32.PACK_AB R3, RZ, R3 ;  /* 0x00000003ff03723e */ /* 0x000fc600000010ff */
[----:B------:R-:W-:Y:S02]  /*5990*/  LEA.HI.X R11, R14, R11, R13, 0x1, P5 ;  /* 0x0000000b0e0b7211 */ /* 0x000fe400028f0c0d */
[----:B------:R2:W-:Y:S01]  /*59a0*/  @P3 STG.E.U16 desc[UR36][R6.64], R3 ;  /* 0x0000000306003986 */ /* 0x0005e2000c101524 */
[----:B------:R-:W-:Y:S05]  /*59b0*/  @!P2 BRA `(.L_x_159) ;  /* 0x000000000004a947 */ /* 0x000fea0003800000 */
[----:B------:R0:W5:Y:S02]  /*59c0*/  LDG.E.LTC128B.U16 R172, desc[UR36][R10.64+0x2] ;  /* 0x000002240aac7981 */ /* 0x000164000c1e1520 */
.L_x_159:
[----:B------:R-:W-:Y:S05]  /*59d0*/  BSYNC B1 ;  /* 0x0000000000017941 */ /* 0x000fea0003800000 */
.L_x_158:
[----:B-----5:R-:W-:Y:S01]  /*59e0*/  IMAD.U32 R12, R172, 0x10000, RZ ;  /* 0x00010000ac0c7824 */ /* 0x020fe200078e00ff */
[----:B------:R-:W-:Y:S01]  /*59f0*/  ISETP.GT.AND P3, PT, R0, 0x8, P0 ;  /* 0x000000080000780c */ /* 0x000fe20000764270 */
[----:B------:R-:W-:Y:S02]  /*5a00*/  BSSY B1, `(.L_x_160) ;  /* 0x0000007000017945 */ /* 0x000fe40003800000 */
[----:B------:R-:W-:-:S04]  /*5a10*/  FMUL R12, R12, R155 ;  /* 0x0000009b0c0c7220 */ /* 0x000fc80000400000 */
[----:B------:R-:W-:-:S05]  /*5a20*/  FFMA R12, R27, R154, R12 ;  /* 0x0000009a1b0c7223 */ /* 0x000fca000000000c */
[----:B------:R-:W-:-:S05]  /*5a30*/  F2FP.BF16.F32.PACK_AB R12, RZ, R12 ;  /* 0x0000000cff0c723e */ /* 0x000fca00000010ff */
[----:B------:R0:W-:Y:S01]  /*5a40*/  @P2 STG.E.U16 desc[UR36][R6.64+0x2], R12 ;  /* 0x0000020c06002986 */ /* 0x0001e2000c101524 */
[----:B------:R-:W-:Y:S05]  /*5a50*/  @!P3 BRA `(.L_x_161) ;  /* 0x000000000004b947 */ /* 0x000fea0003800000 */
[----:B------:R0:W5:Y:S02]  /*5a60*/  LDG.E.LTC128B.U16 R172, desc[UR36][R4.64+0x10] ;  /* 0x0000102404ac7981 */ /* 0x000164000c1e1520 */
.L_x_161:
[----:B------:R-:W-:Y:S05]  /*5a70*/  BSYNC B1 ;  /* 0x0000000000017941 */ /* 0x000fea0003800000 */
.L_x_160:
[----:B0-2--5:R-:W-:Y:S01]  /*5a80*/  IMAD.U32 R6, R172, 0x10000, RZ ;  /* 0x00010000ac067824 */ /* 0x025fe200078e00ff */
[----:B------:R-:W-:Y:S01]  /*5a90*/  ISETP.GT.AND P2, PT, R0, 0x9, P0 ;  /* 0x000000090000780c */ /* 0x000fe20000744270 */
[----:B------:R-:W-:Y:S01]  /*5aa0*/  IMAD.MOV.U32 R7, RZ, RZ, R9 ;  /* 0x000000ffff077224 */ /* 0x000fe200078e0009 */
[----:B------:R-:W-:Y:S01]  /*5ab0*/  BSSY B1, `(.L_x_162) ;  /* 0x0000008000017945 */ /* 0x000fe20003800000 */
[----:B------:R-:W-:Y:S01]  /*5ac0*/  FMUL R3, R6, R155 ;  /* 0x0000009b06037220 */ /* 0x000fe20000400000 */
[----:B------:R-:W-:-:S03]  /*5ad0*/  IMAD.MOV.U32 R6, RZ, RZ, R8 ;  /* 0x000000ffff067224 */ /* 0x000fc600078e0008 */
[----:B------:R-:W-:-:S05]  /*5ae0*/  FFMA R3, R28, R154, R3 ;  /* 0x0000009a1c037223 */ /* 0x000fca0000000003 */
[----:B------:R-:W-:-:S05]  /*5af0*/  F2FP.BF16.F32.PACK_AB R3, RZ, R3 ;  /* 0x00000003ff03723e */ /* 0x000fca00000010ff */
[----:B------:R0:W-:Y:S01]  /*5b00*/  @P3 STG.E.U16 desc[UR36][R6.64+0x10], R3 ;  /* 0x0000100306003986 */ /* 0x0001e2000c101524 */
[----:B------:R-:W-:Y:S05]  /*5b10*/  @!P2 BRA `(.L_x_163) ;  /* 0x000000000004a947 */ /* 0x000fea0003800000 */
[----:B------:R2:W5:Y:S02]  /*5b20*/  LDG.E.LTC128B.U16 R172, desc[UR36][R4.64+0x12] ;  /* 0x0000122404ac7981 */ /* 0x000564000c1e1520 */
.L_x_163:
[----:B------:R-:W-:Y:S05]  /*5b30*/  BSYNC B1 ;  /* 0x0000000000017941 */ /* 0x000fea0003800000 */
.L_x_162:
[----:B-----5:R-:W-:Y:S01]  /*5b40*/  SHF.L.U32 R12, R172, 0x10, RZ ;  /* 0x00000010ac0c7819 */ /* 0x020fe200000006ff */
[----:B------:R-:W-:Y:S01]  /*5b50*/  BSSY B1, `(.L_x_164) ;  /* 0x0000008000017945 */ /* 0x000fe20003800000 */
[----:B------:R-:W-:-:S03]  /*5b60*/  ISETP.GT.AND P4, PT, R0, 0x8, P1 ;  /* 0x000000080000780c */ /* 0x000fc60000f84270 */
[----:B------:R-:W-:-:S04]  /*5b70*/  FMUL R12, R12, R155 ;  /* 0x0000009b0c0c7220 */ /* 0x000fc80000400000 */
[----:B------:R-:W-:-:S05]  /*5b80*/  FFMA R12, R29, R154, R12 ;  /* 0x0000009a1d0c7223 */ /* 0x000fca000000000c */
[----:B------:R-:W-:-:S05]  /*5b90*/  F2FP.BF16.F32.PACK_AB R12, RZ, R12 ;  /* 0x0000000cff0c723e */ /* 0x000fca00000010ff */
[----:B------:R0:W-:Y:S01]  /*5ba0*/  @P2 STG.E.U16 desc[UR36][R6.64+0x12], R12 ;  /* 0x0000120c06002986 */ /* 0x0001e2000c101524 */
[----:B------:R-:W-:Y:S05]  /*5bb0*/  @!P4 BRA `(.L_x_165) ;  /* 0x000000000004c947 */ /* 0x000fea0003800000 */
[----:B------:R0:W5:Y:S02]  /*5bc0*/  LDG.E.LTC128B.U16 R172, desc[UR36][R10.64+0x10] ;  /* 0x000010240aac7981 */ /* 0x000164000c1e1520 */
.L_x_165:
[----:B------:R-:W-:Y:S05]  /*5bd0*/  BSYNC B1 ;  /* 0x0000000000017941 */ /* 0x000fea0003800000 */
.L_x_164:
[----:B0----5:R-:W-:Y:S01]  /*5be0*/  IMAD.U32 R12, R172, 0x10000, RZ ;  /* 0x00010000ac0c7824 */ /* 0x021fe200078e00ff */
[----:B------:R-:W-:Y:S01]  /*5bf0*/  IADD3 R8, P3, R165, R8, RZ ;  /* 0x00000008a5087210 */ /* 0x000fe20007f7e0ff */
[----:B------:R-:W-:Y:S01]  /*5c00*/  BSSY B1, `(.L_x_166) ;  /* 0x0000009000017945 */ /* 0x000fe20003800000 */
[----:B------:R-:W-:Y:S01]  /*5c10*/  ISETP.GT.AND P2, PT, R0, 0x9, P1 ;  /* 0x000000090000780c */ /* 0x000fe20000f44270 */
[----:B------:R-:W-:Y:S02]  /*5c20*/  FMUL R3, R12, R155 ;  /* 0x0000009b0c037220 */ /* 0x000fe40000400000 */
[----:B------:R-:W-:Y:S02]  /*5c30*/  IMAD.X R9, R167, 0x1, R9, P3 ;  /* 0x00000001a7097824 */ /* 0x000fe400018e0609 */
[----:B------:R-:W-:-:S05]  /*5c40*/  FFMA R3, R30, R154, R3 ;  /* 0x0000009a1e037223 */ /* 0x000fca0000000003 */
[----:B------:R-:W-:-:S05]  /*5c50*/  F2FP.BF16.F32.PACK_AB R3, RZ, R3 ;  /* 0x00000003ff03723e */ /* 0x000fca00000010ff */
[----:B------:R0:W-:Y:S01]  /*5c60*/  @P4 STG.E.U16 desc[UR36][R8.64+0x10], R3 ;  /* 0x0000100308004986 */ /* 0x0001e2000c101524 */
[----:B------:R-:W-:Y:S05]  /*5c70*/  @!P2 BRA `(.L_x_167) ;  /* 0x000000000004a947 */ /* 0x000fea0003800000 */
[----:B------:R0:W5:Y:S02]  /*5c80*/  LDG.E.LTC128B.U16 R172, desc[UR36][R10.64+0x12] ;  /* 0x000012240aac7981 */ /* 0x000164000c1e1520 */
.L_x_167:
[----:B------:R-:W-:Y:S05]  /*5c90*/  BSYNC B1 ;  /* 0x0000000000017941 */ /* 0x000fea0003800000 */
.L_x_166:
[----:B0----5:R-:W-:Y:S01]  /*5ca0*/  IMAD.U32 R8, R172, 0x10000, RZ ;  /* 0x00010000ac087824 */ /* 0x021fe200078e00ff */
[----:B------:R-:W-:Y:S01]  /*5cb0*/  ISETP.GT.AND P3, PT, R0, 0x10, P0 ;  /* 0x000000100000780c */ /* 0x000fe20000764270 */
[----:B------:R-:W-:Y:S02]  /*5cc0*/  BSSY B1, `(.L_x_168) ;  /* 0x0000009000017945 */ /* 0x000fe40003800000 */
[----:B------:R-:W-:-:S04]  /*5cd0*/  FMUL R8, R8, R155 ;  /* 0x0000009b08087220 */ /* 0x000fc80000400000 */
[----:B------:R-:W-:Y:S01]  /*5ce0*/  FFMA R31, R31, R154, R8 ;  /* 0x0000009a1f1f7223 */ /* 0x000fe20000000008 */
[----:B------:R-:W-:-:S04]  /*5cf0*/  IADD3 R8, P4, P5, R165, R158, R93 ;  /* 0x0000009ea5087210 */ /* 0x000fc80007d9e05d */
[----:B------:R-:W-:Y:S02]  /*5d00*/  F2FP.BF16.F32.PACK_AB R31, RZ, R31 ;  /* 0x0000001fff1f723e */ /* 0x000fe400000010ff */
[----:B------:R-:W-:-:S05]  /*5d10*/  IADD3.X R9, R167, R159, R95, P4, P5 ;  /* 0x0000009fa7097210 */ /* 0x000fca00027ea45f */
[----:B------:R0:W-:Y:S01]  /*5d20*/  @P2 STG.E.U16 desc[UR36][R8.64+0x12], R31 ;  /* 0x0000121f08002986 */ /* 0x0001e2000c101524 */
[----:B------:R-:W-:Y:S05]  /*5d30*/  @!P3 BRA `(.L_x_169) ;  /* 0x000000000004b947 */ /* 0x000fea0003800000 */
[----:B------:R0:W5:Y:S02]  /*5d40*/  LDG.E.LTC128B.U16 R172, desc[UR36][R4.64+0x20] ;  /* 0x0000202404ac7981 */ /* 0x000164000c1e1520 */
.L_x_169:
[----:B------:R-:W-:Y:S05]  /*5d50*/  BSYNC B1 ;  /* 0x0000000000017941 */ /* 0x000fea0003800000 */
.L_x_168:
        /* <DEDUP_REMOVED lines=9> */
.L_x_171:
[----:B------:R-:W-:Y:S05]  /*5df0*/  BSYNC B1 ;  /* 0x0000000000017941 */ /* 0x000fea0003800000 */
.L_x_170:
        /* <DEDUP_REMOVED lines=9> */
.L_x_173:
[----:B------:R-:W-:Y:S05]  /*5e90*/  BSYNC B1 ;  /* 0x0000000000017941 */ /* 0x000fea0003800000 */
.L_x_172:
[----:B0----5:R-:W-:Y:S01]  /*5ea0*/  IMAD.U32 R12, R172, 0x10000, RZ ;  /* 0x00010000ac0c7824 */ /* 0x021fe200078e00ff */
        /* <DEDUP_REMOVED lines=8> */
.L_x_175:
[----:B------:R-:W-:Y:S05]  /*5f30*/  BSYNC B1 ;  /* 0x0000000000017941 */ /* 0x000fea0003800000 */
.L_x_174:
        /* <DEDUP_REMOVED lines=9> */
.L_x_177:
[----:B------:R-:W-:Y:S05]  /*5fd0*/  BSYNC B1 ;  /* 0x0000000000017941 */ /* 0x000fea0003800000 */
.L_x_176:
        /* <DEDUP_REMOVED lines=9> */
.L_x_179:
[----:B------:R-:W-:Y:S05]  /*6070*/  BSYNC B1 ;  /* 0x0000000000017941 */ /* 0x000fea0003800000 */
.L_x_178:
        /* <DEDUP_REMOVED lines=9> */
.L_x_181:
[----:B------:R-:W-:Y:S05]  /*6110*/  BSYNC B1 ;  /* 0x0000000000017941 */ /* 0x000fea0003800000 */
.L_x_180:
[----:B0----5:R-:W-:Y:S01]  /*6120*/  SHF.L.U32 R12, R172, 0x10, RZ ;  /* 0x00000010ac0c7819 */ /* 0x021fe200000006ff */
        /* <DEDUP_REMOVED lines=8> */
.L_x_183:
[----:B------:R-:W-:Y:S05]  /*61b0*/  BSYNC B1 ;  /* 0x0000000000017941 */ /* 0x000fea0003800000 */
.L_x_182:
        /* <DEDUP_REMOVED lines=9> */
.L_x_185:
[----:B------:R-:W-:Y:S05]  /*6250*/  BSYNC B1 ;  /* 0x0000000000017941 */ /* 0x000fea0003800000 */
.L_x_184:
        /* <DEDUP_REMOVED lines=9> */
.L_x_187:
[----:B------:R-:W-:Y:S05]  /*62f0*/  BSYNC B1 ;  /* 0x0000000000017941 */ /* 0x000fea0003800000 */
.L_x_186:
        /* <DEDUP_REMOVED lines=9> */
.L_x_189:
[----:B------:R-:W-:Y:S05]  /*6390*/  BSYNC B1 ;  /* 0x0000000000017941 */ /* 0x000fea0003800000 */
.L_x_188:
        /* <DEDUP_REMOVED lines=9> */
.L_x_191:
[----:B------:R-:W-:Y:S05]  /*6430*/  BSYNC B1 ;  /* 0x0000000000017941 */ /* 0x000fea0003800000 */
.L_x_190:
        /* <DEDUP_REMOVED lines=9> */
.L_x_193:
[----:B------:R-:W-:Y:S05]  /*64d0*/  BSYNC B1 ;  /* 0x0000000000017941 */ /* 0x000fea0003800000 */
.L_x_192:
        /* <DEDUP_REMOVED lines=9> */
.L_x_195:
[----:B------:R-:W-:Y:S05]  /*6570*/  BSYNC B1 ;  /* 0x0000000000017941 */ /* 0x000fea0003800000 */
.L_x_194:
        /* <DEDUP_REMOVED lines=9> */
.L_x_197:
[----:B------:R-:W-:Y:S05]  /*6610*/  BSYNC B1 ;  /* 0x0000000000017941 */ /* 0x000fea0003800000 */
.L_x_196:
        /* <DEDUP_REMOVED lines=9> */
.L_x_199:
[----:B------:R-:W-:Y:S05]  /*66b0*/  BSYNC B1 ;  /* 0x0000000000017941 */ /* 0x000fea0003800000 */
.L_x_198:
        /* <DEDUP_REMOVED lines=9> */
.L_x_201:
[----:B------:R-:W-:Y:S05]  /*6750*/  BSYNC B1 ;  /* 0x0000000000017941 */ /* 0x000fea0003800000 */
.L_x_200:
        /* <DEDUP_REMOVED lines=9> */
.L_x_203:
[----:B------:R-:W-:Y:S05]  /*67f0*/  BSYNC B1 ;  /* 0x0000000000017941 */ /* 0x000fea0003800000 */
.L_x_202:
        /* <DEDUP_REMOVED lines=9> */
.L_x_205:
[----:B------:R-:W-:Y:S05]  /*6890*/  BSYNC B1 ;  /* 0x0000000000017941 */ /* 0x000fea0003800000 */
.L_x_204:
        /* <DEDUP_REMOVED lines=9> */
.L_x_207:
[----:B------:R-:W-:Y:S05]  /*6930*/  BSYNC B1 ;  /* 0x0000000000017941 */ /* 0x000fea0003800000 */
.L_x_206:
        /* <DEDUP_REMOVED lines=9> */
.L_x_209:
[----:B------:R-:W-:Y:S05]  /*69d0*/  BSYNC B1 ;  /* 0x0000000000017941 */ /* 0x000fea0003800000 */
.L_x_208:
        /* <DEDUP_REMOVED lines=9> */
.L_x_211:
[----:B------:R-:W-:Y:S05]  /*6a70*/  BSYNC B1 ;  /* 0x0000000000017941 */ /* 0x000fea0003800000 */
.L_x_210:
        /* <DEDUP_REMOVED lines=9> */
.L_x_213:
[----:B------:R-:W-:Y:S05]  /*6b10*/  BSYNC B1 ;  /* 0x0000000000017941 */ /* 0x000fea0003800000 */
.L_x_212:
        /* <DEDUP_REMOVED lines=9> */
.L_x_215:
[----:B------:R-:W-:Y:S05]  /*6bb0*/  BSYNC B1 ;  /* 0x0000000000017941 */ /* 0x000fea0003800000 */
.L_x_214:
        /* <DEDUP_REMOVED lines=9> */
.L_x_217:
[----:B------:R-:W-:Y:S05]  /*6c50*/  BSYNC B1 ;  /* 0x0000000000017941 */ /* 0x000fea0003800000 */
.L_x_216:
        /* <DEDUP_REMOVED lines=9> */
.L_x_219:
[----:B------:R-:W-:Y:S05]  /*6cf0*/  BSYNC B1 ;  /* 0x0000000000017941 */ /* 0x000fea0003800000 */
.L_x_218:
        /* <DEDUP_REMOVED lines=9> */
.L_x_221:
[----:B------:R-:W-:Y:S05]  /*6d90*/  BSYNC B1 ;  /* 0x0000000000017941 */ /* 0x000fea0003800000 */
.L_x_220:
        /* <DEDUP_REMOVED lines=9> */
.L_x_223:
[----:B------:R-:W-:Y:S05]  /*6e30*/  BSYNC B1 ;  /* 0x0000000000017941 */ /* 0x000fea0003800000 */
.L_x_222:
        /* <DEDUP_REMOVED lines=9> */
.L_x_225:
[----:B------:R-:W-:Y:S05]  /*6ed0*/  BSYNC B1 ;  /* 0x0000000000017941 */ /* 0x000fea0003800000 */
.L_x_224:
        /* <DEDUP_REMOVED lines=9> */
.L_x_227:
[----:B------:R-:W-:Y:S05]  /*6f70*/  BSYNC B1 ;  /* 0x0000000000017941 */ /* 0x000fea0003800000 */
.L_x_226:
        /* <DEDUP_REMOVED lines=9> */
.L_x_229:
[----:B------:R-:W-:Y:S05]  /*7010*/  BSYNC B1 ;  /* 0x0000000000017941 */ /* 0x000fea0003800000 */
.L_x_228:
        /* <DEDUP_REMOVED lines=9> */
.L_x_231:
[----:B------:R-:W-:Y:S05]  /*70b0*/  BSYNC B1 ;  /* 0x0000000000017941 */ /* 0x000fea0003800000 */
.L_x_230:
        /* <DEDUP_REMOVED lines=9> */
.L_x_233:
[----:B------:R-:W-:Y:S05]  /*7150*/  BSYNC B1 ;  /* 0x0000000000017941 */ /* 0x000fea0003800000 */
.L_x_232:
        /* <DEDUP_REMOVED lines=9> */
.L_x_235:
[----:B------:R-:W-:Y:S05]  /*71f0*/  BSYNC B1 ;  /* 0x0000000000017941 */ /* 0x000fea0003800000 */
.L_x_234:
        /* <DEDUP_REMOVED lines=9> */
.L_x_237:
[----:B------:R-:W-:Y:S05]  /*7290*/  BSYNC B1 ;  /* 0x0000000000017941 */ /* 0x000fea0003800000 */
.L_x_236:
        /* <DEDUP_REMOVED lines=9> */
.L_x_239:
[----:B------:R-:W-:Y:S05]  /*7330*/  BSYNC B1 ;  /* 0x0000000000017941 */ /* 0x000fea0003800000 */
.L_x_238:
        /* <DEDUP_REMOVED lines=9> */
.L_x_241:
[----:B------:R-:W-:Y:S05]  /*73d0*/  BSYNC B1 ;  /* 0x0000000000017941 */ /* 0x000fea0003800000 */
.L_x_240:
        /* <DEDUP_REMOVED lines=9> */
.L_x_243:
[----:B------:R-:W-:Y:S05]  /*7470*/  BSYNC B1 ;  /* 0x0000000000017941 */ /* 0x000fea0003800000 */
.L_x_242:
        /* <DEDUP_REMOVED lines=9> */
.L_x_245:
[----:B------:R-:W-:Y:S05]  /*7510*/  BSYNC B1 ;  /* 0x0000000000017941 */ /* 0x000fea0003800000 */
.L_x_244:
        /* <DEDUP_REMOVED lines=9> */
.L_x_247:
[----:B------:R-:W-:Y:S05]  /*75b0*/  BSYNC B1 ;  /* 0x0000000000017941 */ /* 0x000fea0003800000 */
.L_x_246:
        /* <DEDUP_REMOVED lines=9> */
.L_x_249:
[----:B------:R-:W-:Y:S05]  /*7650*/  BSYNC B1 ;  /* 0x0000000000017941 */ /* 0x000fea0003800000 */
.L_x_248:
        /* <DEDUP_REMOVED lines=9> */
.L_x_251:
[----:B------:R-:W-:Y:S05]  /*76f0*/  BSYNC B1 ;  /* 0x0000000000017941 */ /* 0x000fea0003800000 */
.L_x_250:
        /* <DEDUP_REMOVED lines=9> */
.L_x_253:
[----:B------:R-:W-:Y:S05]  /*7790*/  BSYNC B1 ;  /* 0x0000000000017941 */ /* 0x000fea0003800000 */
.L_x_252:
        /* <DEDUP_REMOVED lines=9> */
.L_x_255:
[----:B------:R-:W-:Y:S05]  /*7830*/  BSYNC B1 ;  /* 0x0000000000017941 */ /* 0x000fea0003800000 */
.L_x_254:
        /* <DEDUP_REMOVED lines=9> */
.L_x_257:
[----:B------:R-:W-:Y:S05]  /*78d0*/  BSYNC B1 ;  /* 0x0000000000017941 */ /* 0x000fea0003800000 */
.L_x_256:
        /* <DEDUP_REMOVED lines=9> */
.L_x_259:
[----:B------:R-:W-:Y:S05]  /*7970*/  BSYNC B1 ;  /* 0x0000000000017941 */ /* 0x000fea0003800000 */
.L_x_258:
        /* <DEDUP_REMOVED lines=9> */
.L_x_261:
[----:B------:R-:W-:Y:S05]  /*7a10*/  BSYNC B1 ;  /* 0x0000000000017941 */ /* 0x000fea0003800000 */
.L_x_260:
        /* <DEDUP_REMOVED lines=9> */
.L_x_263:
[----:B------:R-:W-:Y:S05]  /*7ab0*/  BSYNC B1 ;  /* 0x0000000000017941 */ /* 0x000fea0003800000 */
.L_x_262:
        /* <DEDUP_REMOVED lines=9> */
.L_x_265:
[----:B------:R-:W-:Y:S05]  /*7b50*/  BSYNC B1 ;  /* 0x0000000000017941 */ /* 0x000fea0003800000 */
.L_x_264:
        /* <DEDUP_REMOVED lines=9> */
.L_x_267:
[----:B------:R-:W-:Y:S05]  /*7bf0*/  BSYNC B1 ;  /* 0x0000000000017941 */ /* 0x000fea0003800000 */
.L_x_266:
        /* <DEDUP_REMOVED lines=9> */
.L_x_269:
[----:B------:R-:W-:Y:S05]  /*7c90*/  BSYNC B1 ;  /* 0x0000000000017941 */ /* 0x000fea0003800000 */
.L_x_268:
        /* <DEDUP_REMOVED lines=9> */
.L_x_271:
[----:B------:R-:W-:Y:S05]  /*7d30*/  BSYNC B1 ;  /* 0x0000000000017941 */ /* 0x000fea0003800000 */
.L_x_270:
        /* <DEDUP_REMOVED lines=9> */
.L_x_273:
[----:B------:R-:W-:Y:S05]  /*7dd0*/  BSYNC B1 ;  /* 0x0000000000017941 */ /* 0x000fea0003800000 */
.L_x_272:
        /* <DEDUP_REMOVED lines=9> */
.L_x_275:
[----:B------:R-:W-:Y:S05]  /*7e70*/  BSYNC B1 ;  /* 0x0000000000017941 */ /* 0x000fea0003800000 */
.L_x_274:
[----:B012--5:R-:W-:Y:S01]  /*7e80*/  IMAD.U32 R4, R172, 0x10000, RZ ;  /* 0x00010000ac047824 */ /* 0x027fe200078e00ff */
        /* <DEDUP_REMOVED lines=8> */
.L_x_277:
[----:B------:R-:W-:Y:S05]  /*7f10*/  BSYNC B1 ;  /* 0x0000000000017941 */ /* 0x000fea0003800000 */
.L_x_276:
[----:B0----5:R-:W-:Y:S01]  /*7f20*/  SHF.L.U32 R4, R172, 0x10, RZ ;  /* 0x00000010ac047819 */ /* 0x021fe200000006ff */
[----:B------:R-:W-:Y:S01]  /*7f30*/  @P2 IMAD.MOV.U32 R5, RZ, RZ, R9 ;  /* 0x000000ffff052224 */ /* 0x000fe200078e0009 */
[----:B------:R-:W-:Y:S01]  /*7f40*/  ISETP.GT.AND P1, PT, R0, 0x79, P1 ;  /* 0x000000790000780c */ /* 0x000fe20000f24270 */
[----:B------:R-:W-:Y:S02]  /*7f50*/  BSSY B1, `(.L_x_278) ;  /* 0x0000008000017945 */ /* 0x000fe40003800000 */
[----:B------:R-:W-:Y:S01]  /*7f60*/  FMUL R3, R4, R155 ;  /* 0x0000009b04037220 */ /* 0x000fe20000400000 */
[----:B------:R-:W-:-:S03]  /*7f70*/  @P2 IMAD.MOV.U32 R4, RZ, RZ, R8 ;  /* 0x000000ffff042224 */ /* 0x000fc600078e0008 */
[----:B------:R-:W-:-:S05]  /*7f80*/  FFMA R3, R86, R154, R3 ;  /* 0x0000009a56037223 */ /* 0x000fca0000000003 */
[----:B------:R-:W-:-:S05]  /*7f90*/  F2FP.BF16.F32.PACK_AB R3, RZ, R3 ;  /* 0x00000003ff03723e */ /* 0x000fca00000010ff */
[----:B------:R0:W-:Y:S01]  /*7fa0*/  @P2 STG.E.U16 desc[UR36][R4.64+0xf0], R3 ;  /* 0x0000f00304002986 */ /* 0x0001e2000c101524 */
[----:B------:R-:W-:Y:S05]  /*7fb0*/  @!P1 BRA `(.L_x_279) ;  /* 0x0000000000049947 */ /* 0x000fea0003800000 */
[----:B------:R2:W5:Y:S02]  /*7fc0*/  LDG.E.LTC128B.U16 R172, desc[UR36][R10.64+0xf2] ;  /* 0x0000f2240aac7981 */ /* 0x000564000c1e1520 */
.L_x_279:
[----:B------:R-:W-:Y:S05]  /*7fd0*/  BSYNC B1 ;  /* 0x0000000000017941 */ /* 0x000fea0003800000 */
.L_x_278:
[----:B------:R-:W-:Y:S05]  /*7fe0*/  @!P1 BRA `(.L_x_280) ;  /* 0x00000024004c9947 */ /* 0x000fea0003800000 */
[----:B-----5:R-:W-:-:S04]  /*7ff0*/  IMAD.U32 R172, R172, 0x10000, RZ ;  /* 0x00010000acac7824 */ /* 0x020fc800078e00ff */
[----:B------:R-:W-:-:S04]  /*8000*/  FMUL R172, R172, R155 ;  /* 0x0000009bacac7220 */ /* 0x000fc80000400000 */
[----:B------:R-:W-:-:S05]  /*8010*/  FFMA R172, R87, R154, R172 ;  /* 0x0000009a57ac7223 */ /* 0x000fca00000000ac */
[----:B------:R-:W-:-:S05]  /*8020*/  F2FP.BF16.F32.PACK_AB R172, RZ, R172 ;  /* 0x000000acffac723e */ /* 0x000fca00000010ff */
[----:B------:R0:W-:Y:S01]  /*8030*/  STG.E.U16 desc[UR36][R8.64+0xf2], R172 ;  /* 0x0000f2ac08007986 */ /* 0x0001e2000c101524 */
[----:B------:R-:W-:Y:S05]  /*8040*/  BRA `(.L_x_280) ;  /* 0x0000002400347947 */ /* 0x000fea0003800000 */
.L_x_29:
[----:B------:R-:W-:Y:S01]  /*8050*/  ULDC.64 UR4, c[0x0][0x5c0] ;  /* 0x0001700000047ab9 */ /* 0x000fe20000000a00 */
[-C--:B------:R-:W-:Y:S01]  /*8060*/  FMUL R88, R88, R154.reuse ;  /* 0x0000009a58587220 */ /* 0x080fe20000400000 */
[----:B------:R-:W-:Y:S01]  /*8070*/  LEA R8, P0, R166, UR4, 0x1 ;  /* 0x00000004a6087c11 */ /* 0x000fe2000f8008ff */
[----:B------:R-:W-:Y:S01]  /*8080*/  IMAD.SHL.U32 R7, R4, 0x10, RZ ;  /* 0x0000001004077824 */ /* 0x000fe200078e00ff */
[----:B------:R-:W-:Y:S01]  /*8090*/  ISETP.GT.AND P2, PT, R0, 0x1, P3 ;  /* 0x000000010000780c */ /* 0x000fe20001f44270 */
[-C--:B------:R-:W-:Y:S01]  /*80a0*/  FMUL R89, R89, R154.reuse ;  /* 0x0000009a59597220 */ /* 0x080fe20000400000 */
[----:B------:R-:W-:Y:S01]  /*80b0*/  LEA.HI.X R9, R166, UR5, R169, 0x1, P0 ;  /* 0x00000005a6097c11 */ /* 0x000fe200080f0ca9 */
[-C--:B------:R-:W-:Y:S01]  /*80c0*/  FMUL R90, R90, R154.reuse ;  /* 0x0000009a5a5a7220 */ /* 0x080fe20000400000 */
[----:B------:R-:W-:Y:S01]  /*80d0*/  ISETP.GT.AND P0, PT, R3, 0x8, PT ;  /* 0x000000080300780c */ /* 0x000fe20003f04270 */
[----:B------:R-:W-:Y:S01]  /*80e0*/  FMUL R91, R91, R154 ;  /* 0x0000009a5b5b7220 */ /* 0x000fe20000400000 */
[----:B------:R-:W-:Y:S01]  /*80f0*/  F2FP.BF16.F32.PACK_AB R88, RZ, R88 ;  /* 0x00000058ff58723e */ /* 0x000fe200000010ff */
[-C--:B------:R-:W-:Y:S01]  /*8100*/  FMUL R92, R92, R154.reuse ;  /* 0x0000009a5c5c7220 */ /* 0x080fe20000400000 */
[----:B------:R-:W-:Y:S01]  /*8110*/  ISETP.GT.AND P4, PT, R0, RZ, P0 ;  /* 0x000000ff0000720c */ /* 0x000fe20000784270 */
[----:B------:R-:W-:Y:S01]  /*8120*/  FMUL R93, R93, R154 ;  /* 0x0000009a5d5d7220 */ /* 0x000fe20000400000 */
[----:B------:R-:W-:Y:S01]  /*8130*/  SHF.L.U64.HI R6, R4, 0x4, R5 ;  /* 0x0000000404067819 */ /* 0x000fe20000010205 */
[----:B------:R-:W-:Y:S01]  /*8140*/  @P1 STG.E.U16 desc[UR36][R8.64], R88 ;  /* 0x0000005808001986 */ /* 0x000fe2000c101524 */
[----:B------:R-:W-:Y:S01]  /*8150*/  IADD3 R10, P5, R7, R8, RZ ;  /* 0x00000008070a7210 */ /* 0x000fe20007fbe0ff */
[-C--:B------:R-:W-:Y:S01]  /*8160*/  FMUL R94, R94, R154.reuse ;  /* 0x0000009a5e5e7220 */ /* 0x080fe20000400000 */
[----:B------:R-:W-:Y:S01]  /*8170*/  ISETP.GT.AND P1, PT, R0, 0x1, P0 ;  /* 0x000000010000780c */ /* 0x000fe20000724270 */
[----:B------:R-:W-:Y:S01]  /*8180*/  FMUL R95, R95, R154 ;  /* 0x0000009a5f5f7220 */ /* 0x000fe20000400000 */
[----:B------:R-:W-:Y:S01]  /*8190*/  F2FP.BF16.F32.PACK_AB R89, RZ, R89 ;  /* 0x00000059ff59723e */ /* 0x000fe200000010ff */
[----:B------:R-:W-:Y:S01]  /*81a0*/  IMAD.X R11, R6, 0x1, R9, P5 ;  /* 0x00000001060b7824 */ /* 0x000fe200028e0609 */
[----:B------:R-:W-:Y:S01]  /*81b0*/  F2FP.BF16.F32.PACK_AB R90, RZ, R90 ;  /* 0x0000005aff5a723e */ /* 0x000fe200000010ff */
[-C--:B------:R-:W-:Y:S01]  /*81c0*/  FMUL R96, R96, R154.reuse ;  /* 0x0000009a60607220 */ /* 0x080fe20000400000 */
[----:B------:R-:W-:Y:S01]  /*81d0*/  F2FP.BF16.F32.PACK_AB R91, RZ, R91 ;  /* 0x0000005bff5b723e */ /* 0x000fe200000010ff */
[----:B------:R-:W-:Y:S01]  /*81e0*/  @P2 STG.E.U16 desc[UR36][R8.64+0x2], R89 ;  /* 0x0000025908002986 */ /* 0x000fe2000c101524 */
[C---:B------:R-:W-:Y:S01]  /*81f0*/  ISETP.GT.AND P5, PT, R0.reuse, 0x9, P3 ;  /* 0x000000090000780c */ /* 0x040fe20001fa4270 */
[-C--:B------:R-:W-:Y:S01]  /*8200*/  FMUL R97, R97, R154.reuse ;  /* 0x0000009a61617220 */ /* 0x080fe20000400000 */
[C---:B------:R-:W-:Y:S01]  /*8210*/  ISETP.GT.AND P2, PT, R0.reuse, 0x8, P0 ;  /* 0x000000080000780c */ /* 0x040fe20000744270 */
[----:B------:R-:W-:Y:S01]  /*8220*/  @P4 STG.E.U16 desc[UR36][R10.64], R90 ;  /* 0x0000005a0a004986 */ /* 0x000fe2000c101524 */
[----:B------:R-:W-:Y:S01]  /*8230*/  ISETP.GT.AND P4, PT, R0, 0x8, P3 ;  /* 0x000000080000780c */ /* 0x000fe20001f84270 */
[----:B------:R-:W-:Y:S01]  /*8240*/  FMUL R98, R98, R154 ;  /* 0x0000009a62627220 */ /* 0x000fe20000400000 */
[----:B------:R-:W-:Y:S01]  /*8250*/  F2FP.BF16.F32.PACK_AB R92, RZ, R92 ;  /* 0x0000005cff5c723e */ /* 0x000fe200000010ff */
[----:B------:R-:W-:Y:S01]  /*8260*/  @P1 STG.E.U16 desc[UR36][R10.64+0x2], R91 ;  /* 0x0000025b0a001986 */ /* 0x000fe2000c101524 */
[----:B------:R-:W-:Y:S01]  /*8270*/  ISETP.GT.AND P1, PT, R0, 0x9, P0 ;  /* 0x000000090000780c */ /* 0x000fe20000724270 */
[-C--:B------:R-:W-:Y:S01]  /*8280*/  FMUL R99, R99, R154.reuse ;  /* 0x0000009a63637220 */ /* 0x080fe20000400000 */
[----:B------:R-:W-:Y:S01]  /*8290*/  F2FP.BF16.F32.PACK_AB R93, RZ, R93 ;  /* 0x0000005dff5d723e */ /* 0x000fe200000010ff */
[----:B------:R-:W-:Y:S01]  /*82a0*/  FMUL R100, R100, R154 ;  /* 0x0000009a64647220 */ /* 0x000fe20000400000 */
[----:B------:R-:W-:Y:S01]  /*82b0*/  F2FP.BF16.F32.PACK_AB R94, RZ, R94 ;  /* 0x0000005eff5e723e */ /* 0x000fe200000010ff */
[-C--:B------:R-:W-:Y:S01]  /*82c0*/  FMUL R101, R101, R154.reuse ;  /* 0x0000009a65657220 */ /* 0x080fe20000400000 */
[----:B------:R-:W-:Y:S01]  /*82d0*/  F2FP.BF16.F32.PACK_AB R95, RZ, R95 ;  /* 0x0000005fff5f723e */ /* 0x000fe200000010ff */
[----:B------:R-:W-:Y:S01]  /*82e0*/  FMUL R102, R102, R154 ;  /* 0x0000009a66667220 */ /* 0x000fe20000400000 */
[----:B------:R-:W-:Y:S01]  /*82f0*/  F2FP.BF16.F32.PACK_AB R96, RZ, R96 ;  /* 0x00000060ff60723e */ /* 0x000fe200000010ff */
[----:B------:R-:W-:Y:S01]  /*8300*/  @P4 STG.E.U16 desc[UR36][R8.64+0x10], R92 ;  /* 0x0000105c08004986 */ /* 0x000fe2000c101524 */
[C---:B------:R-:W-:Y:S01]  /*8310*/  ISETP.GT.AND P4, PT, R0.reuse, 0x10, P3 ;  /* 0x000000100000780c */ /* 0x040fe20001f84270 */
[-C--:B------:R-:W-:Y:S01]  /*8320*/  FMUL R103, R103, R154.reuse ;  /* 0x0000009a67677220 */ /* 0x080fe20000400000 */
[----:B------:R-:W-:Y:S01]  /*8330*/  F2FP.BF16.F32.PACK_AB R97, RZ, R97 ;  /* 0x00000061ff61723e */ /* 0x000fe200000010ff */
[----:B------:R-:W-:Y:S01]  /*8340*/  @P5 STG.E.U16 desc[UR36][R8.64+0x12], R93 ;  /* 0x0000125d08005986 */ /* 0x000fe2000c101524 */
[----:B------:R-:W-:Y:S01]  /*8350*/  ISETP.GT.AND P5, PT, R0, 0x11, P0 ;  /* 0x000000110000780c */ /* 0x000fe200007a4270 */
        /* <DEDUP_REMOVED lines=74> */
[-C--:B------:R-:W-:Y:S01]  /*8800*/  FMUL R125, R125, R154.reuse ;  /* 0x0000009a7d7d7220 */ /* 0x080fe20000400000 */
[----:B------:R-:W-:Y:S01]  /*8810*/  F2FP.BF16.F32.PACK_AB R119, RZ, R119 ;  /* 0x00000077ff77723e */ /* 0x000fe200000010ff */
[----:B------:R-:W-:Y:S01]  /*8820*/  FMUL R126, R126, R154 ;  /* 0x0000009a7e7e7220 */ /* 0x000fe20000400000 */
[----:B------:R-:W-:Y:S01]  /*8830*/  F2FP.BF16.F32.PACK_AB R120, RZ, R120 ;  /* 0x00000078ff78723e */ /* 0x000fe200000010ff */
        /* <DEDUP_REMOVED lines=64> */
[----:B------:R-:W-:Y:S01]  /*8c40*/  FMUL R145, R145, R154 ;  /* 0x0000009a91917220 */ /* 0x000fe20000400000 */
[----:B------:R-:W-:Y:S01]  /*8c50*/  F2FP.BF16.F32.PACK_AB R139, RZ, R139 ;  /* 0x0000008bff8b723e */ /* 0x000fe200000010ff */
[----:B------:R-:W-:Y:S01]  /*8c60*/  IMAD.SHL.U32 R21, R4, 0x100, RZ ;  /* 0x0000010004157824 */ /* 0x000fe200078e00ff */
[----:B------:R-:W-:Y:S01]  /*8c70*/  F2FP.BF16.F32.PACK_AB R140, RZ, R140 ;  /* 0x0000008cff8c723e */ /* 0x000fe200000010ff */
[----:B------:R-:W-:Y:S01]  /*8c80*/  @P1 STG.E.U16 desc[UR36][R8.64+0x90], R124 ;  /* 0x0000907c08001986 */ /* 0x000fe2000c101524 */
[----:B------:R-:W-:Y:S01]  /*8c90*/  ISETP.GT.AND P1, PT, R0, 0x50, P3 ;  /* 0x000000500000780c */ /* 0x000fe20001f24270 */
[-C--:B------:R-:W-:Y:S01]  /*8ca0*/  FMUL R146, R146, R154.reuse ;  /* 0x0000009a92927220 */ /* 0x080fe20000400000 */
[----:B------:R-:W-:Y:S01]  /*8cb0*/  F2FP.BF16.F32.PACK_AB R141, RZ, R141 ;  /* 0x0000008dff8d723e */ /* 0x000fe200000010ff */
[----:B------:R-:W-:Y:S01]  /*8cc0*/  @P2 STG.E.U16 desc[UR36][R8.64+0x92], R125 ;  /* 0x0000927d08002986 */ /* 0x000fe2000c101524 */
[C---:B------:R-:W-:Y:S01]  /*8cd0*/  ISETP.GT.AND P2, PT, R0.reuse, 0x51, P3 ;  /* 0x000000510000780c */ /* 0x040fe20001f44270 */
[----:B------:R-:W-:Y:S01]  /*8ce0*/  FMUL R147, R147, R154 ;  /* 0x0000009a93937220 */ /* 0x000fe20000400000 */
        /* <DEDUP_REMOVED lines=12> */
[----:B------:R-:W-:Y:S01]  /*8db0*/  SHF.L.U64.HI R15, R4, 0x8, R5 ;  /* 0x00000008040f7819 */ /* 0x000fe20000010205 */
[----:B------:R-:W-:Y:S01]  /*8dc0*/  @P2 STG.E.U16 desc[UR36][R8.64+0xa2], R129 ;  /* 0x0000a28108002986 */ /* 0x000fe2000c101524 */
[C---:B------:R-:W-:Y:S01]  /*8dd0*/  ISETP.GT.AND P2, PT, R0.reuse, 0x59, P3 ;  /* 0x000000590000780c */ /* 0x040fe20001f44270 */
        /* <DEDUP_REMOVED lines=56> */
[----:B------:R-:W-:Y:S01]  /*9160*/  FMUL R39, R39, R154 ;  /* 0x0000009a27277220 */ /* 0x000fe20000400000 */
[----:B------:R-:W-:Y:S01]  /*9170*/  F2FP.BF16.F32.PACK_AB R33, RZ, R33 ;  /* 0x00000021ff21723e */ /* 0x000fe200000010ff */
[----:B------:R-:W-:Y:S01]  /*9180*/  @P2 STG.E.U16 desc[UR36][R10.64+0xd0], R142 ;  /* 0x0000d08e0a002986 */ /* 0x000fe2000c101524 */
[----:B------:R-:W-:Y:S01]  /*9190*/  F2FP.BF16.F32.PACK_AB R34, RZ, R34 ;  /* 0x00000022ff22723e */ /* 0x000fe200000010ff */
[-C--:B------:R-:W-:Y:S01]  /*91a0*/  FMUL R40, R40, R154.reuse ;  /* 0x0000009a28287220 */ /* 0x080fe20000400000 */
[----:B------:R-:W-:Y:S01]  /*91b0*/  F2FP.BF16.F32.PACK_AB R35, RZ, R35 ;  /* 0x00000023ff23723e */ /* 0x000fe200000010ff */
[----:B------:R-:W-:Y:S01]  /*91c0*/  FMUL R41, R41, R154 ;  /* 0x0000009a29297220 */ /* 0x000fe20000400000 */
[----:B------:R-:W-:Y:S01]  /*91d0*/  F2FP.BF16.F32.PACK_AB R36, RZ, R36 ;  /* 0x00000024ff24723e */ /* 0x000fe200000010ff */
[----:B------:R-:W-:Y:S01]  /*91e0*/  @P4 STG.E.U16 desc[UR36][R10.64+0xd2], R143 ;  /* 0x0000d28f0a004986 */ /* 0x000fe2000c101524 */
[----:B------:R-:W-:Y:S01]  /*91f0*/  ISETP.GT.AND P4, PT, R0, 0x71, P0 ;  /* 0x000000710000780c */ /* 0x000fe20000784270 */
[----:B------:R-:W-:Y:S01]  /*9200*/  FMUL R42, R42, R154 ;  /* 0x0000009a2a2a7220 */ /* 0x000fe20000400000 */
[----:B------:R-:W-:Y:S01]  /*9210*/  F2FP.BF16.F32.PACK_AB R37, RZ, R37 ;  /* 0x00000025ff25723e */ /* 0x000fe200000010ff */
[----:B------:R-:W-:Y:S01]  /*9220*/  @P5 STG.E.U16 desc[UR36][R8.64+0xe0], R144 ;  /* 0x0000e09008005986 */ /* 0x000fe2000c101524 */
[----:B------:R-:W-:Y:S01]  /*9230*/  ISETP.GT.AND P5, PT, R0, 0x70, P0 ;  /* 0x000000700000780c */ /* 0x000fe200007a4270 */
[----:B------:R-:W-:Y:S01]  /*9240*/  @P1 IMAD.MOV.U32 R4, RZ, RZ, R8 ;  /* 0x000000ffff041224 */ /* 0x000fe200078e0008 */
[----:B------:R-:W-:Y:S01]  /*9250*/  F2FP.BF16.F32.PACK_AB R38, RZ, R38 ;  /* 0x00000026ff26723e */ /* 0x000fe200000010ff */
[----:B------:R-:W-:Y:S01]  /*9260*/  @P1 IMAD.MOV.U32 R5, RZ, RZ, R9 ;  /* 0x000000ffff051224 */ /* 0x000fe200078e0009 */
[----:B------:R-:W-:Y:S01]  /*9270*/  F2FP.BF16.F32.PACK_AB R39, RZ, R39 ;  /* 0x00000027ff27723e */ /* 0x000fe200000010ff */
[----:B------:R-:W-:Y:S01]  /*9280*/  FMUL R43, R43, R154 ;  /* 0x0000009a2b2b7220 */ /* 0x000fe20000400000 */
[----:B------:R-:W-:Y:S01]  /*9290*/  F2FP.BF16.F32.PACK_AB R40, RZ, R40 ;  /* 0x00000028ff28723e */ /* 0x000fe200000010ff */
[----:B------:R-:W-:Y:S01]  /*92a0*/  FMUL R44, R44, R154 ;  /* 0x0000009a2c2c7220 */ /* 0x000fe20000400000 */
[----:B------:R0:W-:Y:S01]  /*92b0*/  @P1 STG.E.U16 desc[UR36][R4.64+0xe2], R145 ;  /* 0x0000e29104001986 */ /* 0x0001e2000c101524 */
[----:B------:R-:W-:Y:S01]  /*92c0*/  IADD3 R12, P1, P2, R7, R8, R21 ;  /* 0x00000008070c7210 */ /* 0x000fe20007a3e015 */
[-C--:B------:R-:W-:Y:S01]  /*92d0*/  FMUL R45, R45, R154.reuse ;  /* 0x0000009a2d2d7220 */ /* 0x080fe20000400000 */
[----:B------:R-:W-:Y:S01]  /*92e0*/  F2FP.BF16.F32.PACK_AB R41, RZ, R41 ;  /* 0x00000029ff29723e */ /* 0x000fe200000010ff */
[-C--:B------:R-:W-:Y:S01]  /*92f0*/  FMUL R46, R46, R154.reuse ;  /* 0x0000009a2e2e7220 */ /* 0x080fe20000400000 */
[----:B------:R-:W-:Y:S01]  /*9300*/  IADD3.X R13, R6, R9, R15, P1, P2 ;  /* 0x00000009060d7210 */ /* 0x000fe20000fe440f */
[-C--:B------:R-:W-:Y:S01]  /*9310*/  FMUL R47, R47, R154.reuse ;  /* 0x0000009a2f2f7220 */ /* 0x080fe20000400000 */
[C---:B------:R-:W-:Y:S01]  /*9320*/  ISETP.GT.AND P1, PT, R3.reuse, 0x80, PT ;  /* 0x000000800300780c */ /* 0x040fe20003f24270 */
[-C--:B------:R-:W-:Y:S01]  /*9330*/  FMUL R48, R48, R154.reuse ;  /* 0x0000009a30307220 */ /* 0x080fe20000400000 */
[----:B------:R-:W-:Y:S01]  /*9340*/  ISETP.GT.AND P2, PT, R3, 0x88, PT ;  /* 0x000000880300780c */ /* 0x000fe20003f44270 */
[----:B------:R-:W-:Y:S01]  /*9350*/  FMUL R49, R49, R154 ;  /* 0x0000009a31317220 */ /* 0x000fe20000400000 */
[----:B------:R-:W-:Y:S01]  /*9360*/  F2FP.BF16.F32.PACK_AB R42, RZ, R42 ;  /* 0x0000002aff2a723e */ /* 0x000fe200000010ff */
[----:B0-----:R-:W-:Y:S01]  /*9370*/  @P5 IMAD.MOV.U32 R5, RZ, RZ, R11 ;  /* 0x000000ffff055224 */ /* 0x001fe200078e000b */
[----:B------:R-:W-:Y:S01]  /*9380*/  @P5 MOV R4, R10 ;  /* 0x0000000a00045202 */ /* 0x000fe20000000f00 */
[-C--:B------:R-:W-:Y:S01]  /*9390*/  FMUL R50, R50, R154.reuse ;  /* 0x0000009a32327220 */ /* 0x080fe20000400000 */
[----:B------:R-:W-:Y:S01]  /*93a0*/  F2FP.BF16.F32.PACK_AB R43, RZ, R43 ;  /* 0x0000002bff2b723e */ /* 0x000fe200000010ff */
[----:B------:R-:W-:Y:S01]  /*93b0*/  FMUL R51, R51, R154 ;  /* 0x0000009a33337220 */ /* 0x000fe20000400000 */
[----:B------:R-:W-:Y:S01]  /*93c0*/  F2FP.BF16.F32.PACK_AB R44, RZ, R44 ;  /* 0x0000002cff2c723e */ /* 0x000fe200000010ff */
[----:B------:R0:W-:Y:S01]  /*93d0*/  @P5 STG.E.U16 desc[UR36][R4.64+0xe0], R146 ;  /* 0x0000e09204005986 */ /* 0x0001e2000c101524 */
[----:B------:R-:W-:Y:S01]  /*93e0*/  ISETP.GT.AND P5, PT, R0, 0x78, P3 ;  /* 0x000000780000780c */ /* 0x000fe20001fa4270 */
[-C--:B------:R-:W-:Y:S01]  /*93f0*/  FMUL R52, R52, R154.reuse ;  /* 0x0000009a34347220 */ /* 0x080fe20000400000 */
[C---:B------:R-:W-:Y:S01]  /*9400*/  ISETP.GT.AND P3, PT, R0.reuse, 0x79, P3 ;  /* 0x000000790000780c */ /* 0x040fe20001f64270 */
[----:B------:R-:W-:Y:S01]  /*9410*/  @P4 STG.E.U16 desc[UR36][R10.64+0xe2], R147 ;  /* 0x0000e2930a004986 */ /* 0x000fe2000c101524 */
[C---:B------:R-:W-:Y:S01]  /*9420*/  ISETP.GT.AND P4, PT, R0.reuse, 0x78, P0 ;  /* 0x000000780000780c */ /* 0x040fe20000784270 */
[-C--:B------:R-:W-:Y:S01]  /*9430*/  FMUL R53, R53, R154.reuse ;  /* 0x0000009a35357220 */ /* 0x080fe20000400000 */
[----:B------:R-:W-:Y:S01]  /*9440*/  ISETP.GT.AND P0, PT, R0, 0x79, P0 ;  /* 0x000000790000780c */ /* 0x000fe20000704270 */
[-C--:B------:R-:W-:Y:S01]  /*9450*/  FMUL R54, R54, R154.reuse ;  /* 0x0000009a36367220 */ /* 0x080fe20000400000 */
[----:B------:R-:W-:Y:S01]  /*9460*/  F2FP.BF16.F32.PACK_AB R45, RZ, R45 ;  /* 0x0000002dff2d723e */ /* 0x000fe200000010ff */
[----:B------:R-:W-:Y:S01]  /*9470*/  FMUL R55, R55, R154 ;  /* 0x0000009a37377220 */ /* 0x000fe20000400000 */
[----:B------:R-:W-:Y:S01]  /*9480*/  F2FP.BF16.F32.PACK_AB R46, RZ, R46 ;  /* 0x0000002eff2e723e */ /* 0x000fe200000010ff */
[----:B------:R-:W-:Y:S01]  /*9490*/  FMUL R56, R56, R154 ;  /* 0x0000009a38387220 */ /* 0x000fe20000400000 */
[----:B------:R-:W-:Y:S01]  /*94a0*/  F2FP.BF16.F32.PACK_AB R47, RZ, R47 ;  /* 0x0000002fff2f723e */ /* 0x000fe200000010ff */
[----:B------:R-:W-:Y:S01]  /*94b0*/  @P5 STG.E.U16 desc[UR36][R8.64+0xf0], R148 ;  /* 0x0000f09408005986 */ /* 0x000fe2000c101524 */
[----:B0-----:R-:W-:Y:S01]  /*94c0*/  IADD3 R4, P5, R21, R8, RZ ;  /* 0x0000000815047210 */ /* 0x001fe20007fbe0ff */
[----:B------:R-:W-:Y:S01]  /*94d0*/  FMUL R57, R57, R154 ;  /* 0x0000009a39397220 */ /* 0x000fe20000400000 */
[----:B------:R-:W-:Y:S01]  /*94e0*/  F2FP.BF16.F32.PACK_AB R48, RZ, R48 ;  /* 0x00000030ff30723e */ /* 0x000fe200000010ff */
[----:B------:R0:W-:Y:S01]  /*94f0*/  @P3 STG.E.U16 desc[UR36][R8.64+0xf2], R149 ;  /* 0x0000f29508003986 */ /* 0x0001e2000c101524 */
[C---:B------:R-:W-:Y:S01]  /*9500*/  ISETP.GT.AND P3, PT, R0.reuse, RZ, P1 ;  /* 0x000000ff0000720c */ /* 0x040fe20000f64270 */
[----:B------:R-:W-:Y:S01]  /*9510*/  IMAD.X R5, R15, 0x1, R9, P5 ;  /* 0x000000010f057824 */ /* 0x000fe200028e0609 */
[C---:B------:R-:W-:Y:S01]  /*9520*/  ISETP.GT.AND P5, PT, R0.reuse, RZ, P2 ;  /* 0x000000ff0000720c */ /* 0x040fe200017a4270 */
        /* <DEDUP_REMOVED lines=14> */
[----:B------:R-:W-:Y:S01]  /*9610*/  @P4 STG.E.U16 desc[UR36][R4.64+0x2], R25 ;  /* 0x0000021904004986 */ /* 0x000fe2000c101524 */
[----:B------:R-:W-:Y:S01]  /*9620*/  IADD3 R14, P4, R7, R4, RZ ;  /* 0x00000004070e7210 */ /* 0x000fe20007f9e0ff */
[--C-:B------:R-:W-:Y:S01]  /*9630*/  IMAD.X R9, R6, 0x1, R5.reuse, P3 ;  /* 0x0000000106097824 */ /* 0x100fe200018e0605 */
[----:B------:R-:W-:Y:S01]  /*9640*/  ISETP.GT.AND P3, PT, R0, 0x9, P2 ;  /* 0x000000090000780c */ /* 0x000fe20001764270 */
[-C--:B------:R-:W-:Y:S01]  /*9650*/  FMUL R62, R62, R154.reuse ;  /* 0x0000009a3e3e7220 */ /* 0x080fe20000400000 */
[----:B------:R-:W-:Y:S01]  /*9660*/  F2FP.BF16.F32.PACK_AB R53, RZ, R53 ;  /* 0x00000035ff35723e */ /* 0x000fe200000010ff */
[----:B------:R-:W-:Y:S01]  /*9670*/  IMAD.X R15, R6, 0x1, R5, P4 ;  /* 0x00000001060f7824 */ /* 0x000fe200020e0605 */
[----:B------:R-:W-:Y:S01]  /*9680*/  ISETP.GT.AND P4, PT, R0, 0x8, P1 ;  /* 0x000000080000780c */ /* 0x000fe20000f84270 */
[----:B------:R-:W-:Y:S01]  /*9690*/  FMUL R63, R63, R154 ;  /* 0x0000009a3f3f7220 */ /* 0x000fe20000400000 */
[----:B------:R-:W-:Y:S01]  /*96a0*/  F2FP.BF16.F32.PACK_AB R54, RZ, R54 ;  /* 0x00000036ff36723e */ /* 0x000fe200000010ff */
[-C--:B------:R-:W-:Y:S01]  /*96b0*/  FMUL R64, R64, R154.reuse ;  /* 0x0000009a40407220 */ /* 0x080fe20000400000 */
        /* <DEDUP_REMOVED lines=9> */
[----:B------:R-:W-:Y:S01]  /*9750*/  @P4 STG.E.U16 desc[UR36][R4.64+0x10], R28 ;  /* 0x0000101c04004986 */ /* 0x000fe2000c101524 */
[----:B------:R-:W-:Y:S01]  /*9760*/  ISETP.GT.AND P4, PT, R0, 0x10, P1 ;  /* 0x000000100000780c */ /* 0x000fe20000f84270 */
[-C--:B------:R-:W-:Y:S01]  /*9770*/  FMUL R68, R68, R154.reuse ;  /* 0x0000009a44447220 */ /* 0x080fe20000400000 */
[----:B------:R-:W-:Y:S01]  /*9780*/  F2FP.BF16.F32.PACK_AB R57, RZ, R57 ;  /* 0x00000039ff39723e */ /* 0x000fe200000010ff */
[-C--:B------:R-:W-:Y:S01]  /*9790*/  FMUL R69, R69, R154.reuse ;  /* 0x0000009a45457220 */ /* 0x080fe20000400000 */
        /* <DEDUP_REMOVED lines=14> */
[----:B------:R-:W-:Y:S01]  /*9880*/  FMUL R73, R73, R154 ;  /* 0x0000009a49497220 */ /* 0x000fe20000400000 */
[----:B------:R-:W-:Y:S01]  /*9890*/  F2FP.BF16.F32.PACK_AB R61, RZ, R61 ;  /* 0x0000003dff3d723e */ /* 0x000fe200000010ff */
[----:B------:R-:W-:Y:S01]  /*98a0*/  @P5 STG.E.U16 desc[UR36][R4.64+0x22], R33 ;  /* 0x0000222104005986 */ /* 0x000fe2000c101524 */
[----:B------:R-:W-:Y:S01]  /*98b0*/  ISETP.GT.AND P5, PT, R0, 0x19, P1 ;  /* 0x000000190000780c */ /* 0x000fe20000fa4270 */
[--C-:B------:R-:W-:Y:S01]  /*98c0*/  @P0 IMAD.MOV.U32 R6, RZ, RZ, R12.reuse ;  /* 0x000000ffff060224 */ /* 0x100fe200078e000c */
[----:B------:R-:W-:Y:S01]  /*98d0*/  F2FP.BF16.F32.PACK_AB R62, RZ, R62 ;  /* 0x0000003eff3e723e */ /* 0x000fe200000010ff */
[--C-:B------:R-:W-:Y:S01]  /*98e0*/  @P0 IMAD.MOV.U32 R7, RZ, RZ, R13.reuse ;  /* 0x000000ffff070224 */ /* 0x100fe200078e000d */
[----:B------:R-:W-:Y:S01]  /*98f0*/  F2FP.BF16.F32.PACK_AB R63, RZ, R63 ;  /* 0x0000003fff3f723e */ /* 0x000fe200000010ff */
[----:B------:R-:W-:Y:S01]  /*9900*/  FMUL R74, R74, R154 ;  /* 0x0000009a4a4a7220 */ /* 0x000fe20000400000 */
[----:B------:R-:W-:Y:S01]  /*9910*/  F2FP.BF16.F32.PACK_AB R64, RZ, R64 ;  /* 0x00000040ff40723e */ /* 0x000fe200000010ff */
[-C--:B------:R-:W-:Y:S01]  /*9920*/  FMUL R75, R75, R154.reuse ;  /* 0x0000009a4b4b7220 */ /* 0x080fe20000400000 */
[----:B------:R0:W-:Y:S01]  /*9930*/  @P0 STG.E.U16 desc[UR36][R6.64+0x20], R34 ;  /* 0x0000202206000986 */ /* 0x0001e2000c101524 */
        /* <DEDUP_REMOVED lines=9> */
[----:B------:R-:W-:Y:S01]  /*99d0*/  FMUL R80, R80, R154 ;  /* 0x0000009a50507220 */ /* 0x000fe20000400000 */
[----:B------:R-:W-:Y:S01]  /*99e0*/  F2FP.BF16.F32.PACK_AB R69, RZ, R69 ;  /* 0x00000045ff45723e */ /* 0x000fe200000010ff */
[----:B0-----:R-:W-:Y:S01]  /*99f0*/  @P3 IMAD.MOV.U32 R6, RZ, RZ, R12 ;  /* 0x000000ffff063224 */ /* 0x001fe200078e000c */
[----:B------:R-:W-:Y:S01]  /*9a00*/  F2FP.BF16.F32.PACK_AB R70, RZ, R70 ;  /* 0x00000046ff46723e */ /* 0x000fe200000010ff */
[--C-:B------:R-:W-:Y:S01]  /*9a10*/  @P3 IMAD.MOV.U32 R7, RZ, RZ, R13.reuse ;  /* 0x000000ffff073224 */ /* 0x100fe200078e000d */
[----:B------:R-:W-:Y:S01]  /*9a20*/  F2FP.BF16.F32.PACK_AB R71, RZ, R71 ;  /* 0x00000047ff47723e */ /* 0x000fe200000010ff */
[----:B------:R-:W-:Y:S01]  /*9a30*/  FMUL R81, R81, R154 ;  /* 0x0000009a51517220 */ /* 0x000fe20000400000 */
[----:B------:R-:W-:Y:S01]  /*9a40*/  F2FP.BF16.F32.PACK_AB R72, RZ, R72 ;  /* 0x00000048ff48723e */ /* 0x000fe200000010ff */
[-C--:B------:R-:W-:Y:S01]  /*9a50*/  FMUL R82, R82, R154.reuse ;  /* 0x0000009a52527220 */ /* 0x080fe20000400000 */
[----:B------:R0:W-:Y:S01]  /*9a60*/  @P3 STG.E.U16 desc[UR36][R6.64+0x22], R35 ;  /* 0x0000222306003986 */ /* 0x0001e2000c101524 */
        /* <DEDUP_REMOVED lines=11> */
[----:B0-----:R-:W-:Y:S01]  /*9b20*/  @P0 IMAD.MOV.U32 R7, RZ, RZ, R13 ;  /* 0x000000ffff070224 */ /* 0x001fe200078e000d */
[----:B------:R-:W-:Y:S01]  /*9b30*/  @P0 MOV R6, R12 ;  /* 0x0000000c00060202 */ /* 0x000fe20000000f00 */
[----:B------:R-:W-:Y:S01]  /*9b40*/  FMUL R86, R86, R154 ;  /* 0x0000009a56567220 */ /* 0x000fe20000400000 */
[----:B------:R-:W-:Y:S01]  /*9b50*/  F2FP.BF16.F32.PACK_AB R76, RZ, R76 ;  /* 0x0000004cff4c723e */ /* 0x000fe200000010ff */
[----:B------:R-:W-:Y:S01]  /*9b60*/  FMUL R87, R87, R154 ;  /* 0x0000009a57577220 */ /* 0x000fe20000400000 */
[----:B------:R-:W-:Y:S01]  /*9b70*/  F2FP.BF16.F32.PACK_AB R77, RZ, R77 ;  /* 0x0000004dff4d723e */ /* 0x000fe200000010ff */
[----:B------:R0:W-:Y:S01]  /*9b80*/  @P0 STG.E.U16 desc[UR36][R6.64+0x30], R38 ;  /* 0x0000302606000986 */ /* 0x0001e2000c101524 */
[----:B------:R-:W-:-:S02]  /*9b90*/  ISETP.GT.AND P0, PT, R0, 0x20, P2 ;  /* 0x000000200000780c */ /* 0x000fc40001704270 */
[----:B------:R-:W-:Y:S02]  /*9ba0*/  F2FP.BF16.F32.PACK_AB R78, RZ, R78 ;  /* 0x0000004eff4e723e */ /* 0x000fe400000010ff */
[----:B------:R-:W-:Y:S02]  /*9bb0*/  F2FP.BF16.F32.PACK_AB R79, RZ, R79 ;  /* 0x0000004fff4f723e */ /* 0x000fe400000010ff */
[----:B------:R-:W-:Y:S02]  /*9bc0*/  F2FP.BF16.F32.PACK_AB R80, RZ, R80 ;  /* 0x00000050ff50723e */ /* 0x000fe400000010ff */
[----:B------:R-:W-:Y:S02]  /*9bd0*/  F2FP.BF16.F32.PACK_AB R81, RZ, R81 ;  /* 0x00000051ff51723e */ /* 0x000fe400000010ff */
[----:B------:R-:W-:Y:S01]  /*9be0*/  F2FP.BF16.F32.PACK_AB R82, RZ, R82 ;  /* 0x00000052ff52723e */ /* 0x000fe200000010ff */
[----:B0-----:R-:W-:Y:S01]  /*9bf0*/  @P3 IMAD.MOV.U32 R6, RZ, RZ, R12 ;  /* 0x000000ffff063224 */ /* 0x001fe200078e000c */
[----:B------:R-:W-:Y:S01]  /*9c00*/  F2FP.BF16.F32.PACK_AB R83, RZ, R83 ;  /* 0x00000053ff53723e */ /* 0x000fe200000010ff */
[----:B------:R-:W-:Y:S01]  /*9c10*/  @P3 IMAD.MOV.U32 R7, RZ, RZ, R13 ;  /* 0x000000ffff073224 */ /* 0x000fe200078e000d */
[----:B------:R-:W-:-:S02]  /*9c20*/  F2FP.BF16.F32.PACK_AB R84, RZ, R84 ;  /* 0x00000054ff54723e */ /* 0x000fc400000010ff */
[----:B------:R-:W-:Y:S02]  /*9c30*/  F2FP.BF16.F32.PACK_AB R85, RZ, R85 ;  /* 0x00000055ff55723e */ /* 0x000fe400000010ff */
[----:B------:R0:W-:Y:S01]  /*9c40*/  @P3 STG.E.U16 desc[UR36][R6.64+0x32], R39 ;  /* 0x0000322706003986 */ /* 0x0001e2000c101524 */
[C---:B------:R-:W-:Y:S02]  /*9c50*/  ISETP.GT.AND P3, PT, R0.reuse, 0x21, P2 ;  /* 0x000000210000780c */ /* 0x040fe40001764270 */
[----:B------:R-:W-:Y:S01]  /*9c60*/  F2FP.BF16.F32.PACK_AB R86, RZ, R86 ;  /* 0x00000056ff56723e */ /* 0x000fe200000010ff */
[----:B------:R-:W-:Y:S01]  /*9c70*/  @P4 STG.E.U16 desc[UR36][R4.64+0x40], R40 ;  /* 0x0000402804004986 */ /* 0x000fe2000c101524 */
[C---:B------:R-:W-:Y:S02]  /*9c80*/  ISETP.GT.AND P4, PT, R0.reuse, 0x28, P1 ;  /* 0x000000280000780c */ /* 0x040fe40000f84270 */
[----:B------:R-:W-:Y:S01]  /*9c90*/  F2FP.BF16.F32.PACK_AB R87, RZ, R87 ;  /* 0x00000057ff57723e */ /* 0x000fe200000010ff */
[----:B------:R-:W-:Y:S01]  /*9ca0*/  @P5 STG.E.U16 desc[UR36][R4.64+0x42], R41 ;  /* 0x0000422904005986 */ /* 0x000fe2000c101524 */
[----:B------:R-:W-:Y:S01]  /*9cb0*/  ISETP.GT.AND P5, PT, R0, 0x29, P1 ;  /* 0x000000290000780c */ /* 0x000fe20000fa4270 */
[----:B0-----:R-:W-:-:S02]  /*9cc0*/  @P0 IMAD.MOV.U32 R6, RZ, RZ, R12 ;  /* 0x000000ffff060224 */ /* 0x001fc400078e000c */
[----:B------:R-:W-:-:S05]  /*9cd0*/  @P0 IMAD.MOV.U32 R7, RZ, RZ, R13 ;  /* 0x000000ffff070224 */ /* 0x000fca00078e000d */
[----:B------:R0:W-:Y:S01]  /*9ce0*/  @P0 STG.E.U16 desc[UR36][R6.64+0x40], R42 ;  /* 0x0000402a06000986 */ /* 0x0001e2000c101524 */
[----:B------:R-:W-:Y:S01]  /*9cf0*/  ISETP.GT.AND P0, PT, R0, 0x28, P2 ;  /* 0x000000280000780c */ /* 0x000fe20001704270 */
[----:B0-----:R-:W-:Y:S02]  /*9d00*/  @P3 IMAD.MOV.U32 R6, RZ, RZ, R12 ;  /* 0x000000ffff063224 */ /* 0x001fe400078e000c */
[----:B------:R-:W-:-:S05]  /*9d10*/  @P3 IMAD.MOV.U32 R7, RZ, RZ, R13 ;  /* 0x000000ffff073224 */ /* 0x000fca00078e000d */
[----:B------:R0:W-:Y:S01]  /*9d20*/  @P3 STG.E.U16 desc[UR36][R6.64+0x42], R43 ;  /* 0x0000422b06003986 */ /* 0x0001e2000c101524 */
[----:B------:R-:W-:-:S03]  /*9d30*/  ISETP.GT.AND P3, PT, R0, 0x29, P2 ;  /* 0x000000290000780c */ /* 0x000fc60001764270 */
[----:B------:R-:W-:Y:S01]  /*9d40*/  @P4 STG.E.U16 desc[UR36][R4.64+0x50], R44 ;  /* 0x0000502c04004986 */ /* 0x000fe2000c101524 */
[----:B------:R-:W-:-:S03]  /*9d50*/  ISETP.GT.AND P4, PT, R0, 0x30, P1 ;  /* 0x000000300000780c */ /* 0x000fc60000f84270 */
[----:B------:R-:W-:Y:S01]  /*9d60*/  @P5 STG.E.U16 desc[UR36][R4.64+0x52], R45 ;  /* 0x0000522d04005986 */ /* 0x000fe2000c101524 */
[----:B------:R-:W-:Y:S01]  /*9d70*/  ISETP.GT.AND P5, PT, R0, 0x31, P1 ;  /* 0x000000310000780c */ /* 0x000fe20000fa4270 */
[----:B0-----:R-:W-:Y:S01]  /*9d80*/  @P0 IMAD.MOV.U32 R6, RZ, RZ, R12 ;  /* 0x000000ffff060224 */ /* 0x001fe200078e000c */
[----:B------:R-:W-:-:S05]  /*9d90*/  @P0 MOV R7, R13 ;  /* 0x0000000d00070202 */ /* 0x000fca0000000f00 */
        /* <DEDUP_REMOVED lines=10> */
[----:B0-----:R-:W-:Y:S02]  /*9e40*/  @P0 IMAD.MOV.U32 R6, RZ, RZ, R12 ;  /* 0x000000ffff060224 */ /* 0x001fe400078e000c */
        /* <DEDUP_REMOVED lines=14> */
[----:B------:R-:W-:Y:S02]  /*9f30*/  ISETP.GT.AND P0, PT, R0, 0x40, P2 ;  /* 0x000000400000780c */ /* 0x000fe40001704270 */
[----:B0-----:R-:W-:Y:S01]  /*9f40*/  @P3 MOV R6, R12 ;  /* 0x0000000c00063202 */ /* 0x001fe20000000f00 */
        /* <DEDUP_REMOVED lines=23> */
[----:B0-----:R-:W-:Y:S01]  /*a0c0*/  @P3 IMAD.MOV.U32 R6, RZ, RZ, R12 ;  /* 0x000000ffff063224 */ /* 0x001fe200078e000c */
[----:B------:R-:W-:-:S05]  /*a0d0*/  @P3 MOV R7, R13 ;  /* 0x0000000d00073202 */ /* 0x000fca0000000f00 */
        /* <DEDUP_REMOVED lines=29> */
[----:B------:R-:W-:Y:S02]  /*a2b0*/  ISETP.GT.AND P5, PT, R0, 0x69, P1 ;  /* 0x000000690000780c */ /* 0x000fe40000fa4270 */
[----:B0-----:R-:W-:Y:S01]  /*a2c0*/  @P0 MOV R6, R12 ;  /* 0x0000000c00060202 */ /* 0x001fe20000000f00 */
        /* <DEDUP_REMOVED lines=18> */
[C---:B------:R-:W-:Y:S02]  /*a3f0*/  ISETP.GT.AND P3, PT, R0.reuse, 0x78, P1 ;  /* 0x000000780000780c */ /* 0x040fe40000f64270 */
[C---:B------:R-:W-:Y:S01]  /*a400*/  ISETP.GT.AND P1, PT, R0.reuse, 0x79, P1 ;  /* 0x000000790000780c */ /* 0x040fe20000f24270 */
[----:B------:R-:W-:Y:S01]  /*a410*/  @P4 STG.E.U16 desc[UR36][R4.64+0xe0], R80 ;  /* 0x0000e05004004986 */ /* 0x000fe2000c101524 */
[----:B------:R-:W-:-:S03]  /*a420*/  ISETP.GT.AND P4, PT, R0, 0x71, P2 ;  /* 0x000000710000780c */ /* 0x000fc60001784270 */
[----:B------:R-:W-:Y:S01]  /*a430*/  @P5 STG.E.U16 desc[UR36][R4.64+0xe2], R81 ;  /* 0x0000e25104005986 */ /* 0x000fe2000c101524 */
[C---:B------:R-:W-:Y:S02]  /*a440*/  ISETP.GT.AND P5, PT, R0.reuse, 0x78, P2 ;  /* 0x000000780000780c */ /* 0x040fe400017a4270 */
[----:B------:R-:W-:Y:S01]  /*a450*/  ISETP.GT.AND P2, PT, R0, 0x79, P2 ;  /* 0x000000790000780c */ /* 0x000fe20001744270 */
[----:B0-----:R-:W-:Y:S01]  /*a460*/  @P0 IMAD.MOV.U32 R6, RZ, RZ, R12 ;  /* 0x000000ffff060224 */ /* 0x001fe200078e000c */
[----:B------:R-:W-:-:S05]  /*a470*/  @P0 MOV R7, R13 ;  /* 0x0000000d00070202 */ /* 0x000fca0000000f00 */
[----:B------:R0:W-:Y:S02]  /*a480*/  @P0 STG.E.U16 desc[UR36][R6.64+0xe0], R82 ;  /* 0x0000e05206000986 */ /* 0x0001e4000c101524 */
[----:B0-----:R-:W-:Y:S02]  /*a490*/  @P4 IMAD.MOV.U32 R6, RZ, RZ, R12 ;  /* 0x000000ffff064224 */ /* 0x001fe400078e000c */
[----:B------:R-:W-:-:S05]  /*a4a0*/  @P4 IMAD.MOV.U32 R7, RZ, RZ, R13 ;  /* 0x000000ffff074224 */ /* 0x000fca00078e000d */
[----:B------:R-:W-:Y:S04]  /*a4b0*/  @P4 STG.E.U16 desc[UR36][R6.64+0xe2], R83 ;  /* 0x0000e25306004986 */ /* 0x000fe8000c101524 */
[----:B------:R-:W-:Y:S04]  /*a4c0*/  @P3 STG.E.U16 desc[UR36][R4.64+0xf0], R84 ;  /* 0x0000f05404003986 */ /* 0x000fe8000c101524 */
[----:B------:R0:W-:Y:S02]  /*a4d0*/  @P1 STG.E.U16 desc[UR36][R4.64+0xf2], R85 ;  /* 0x0000f25504001986 */ /* 0x0001e4000c101524 */
[----:B0-----:R-:W-:-:S02]  /*a4e0*/  @P5 IMAD.MOV.U32 R4, RZ, RZ, R12 ;  /* 0x000000ffff045224 */ /* 0x001fc400078e000c */
[----:B------:R-:W-:-:S05]  /*a4f0*/  @P5 IMAD.MOV.U32 R5, RZ, RZ, R13 ;  /* 0x000000ffff055224 */ /* 0x000fca00078e000d */
[----:B------:R0:W-:Y:S04]  /*a500*/  @P5 STG.E.U16 desc[UR36][R4.64+0xf0], R86 ;  /* 0x0000f05604005986 */ /* 0x0001e8000c101524 */
[----:B------:R0:W-:Y:S02]  /*a510*/  @P2 STG.E.U16 desc[UR36][R12.64+0xf2], R87 ;  /* 0x0000f2570c002986 */ /* 0x0001e4000c101524 */
.L_x_280:
[----:B------:R-:W-:Y:S05]  /*a520*/  BSYNC B0 ;  /* 0x0000000000007941 */ /* 0x000fea0003800000 */
.L_x_28:
[----:B------:R-:W-:Y:S01]  /*a530*/  ULDC UR4, c[0x0][0xc] ;  /* 0x0000030000047ab9 */ /* 0x000fe20000000800 */
[----:B------:R-:W-:Y:S01]  /*a540*/  ULDC UR5, c[0x0][0x10] ;  /* 0x0000040000057ab9 */ /* 0x000fe20000000800 */
[----:B0-----:R-:W0:Y:S01]  /*a550*/  LDC R3, c[0x0][0x14] ;  /* 0x00000500ff037b82 */ /* 0x001e220000000800 */
[----:B------:R-:W-:Y:S01]  /*a560*/  UIMAD.WIDE.U32 UR4, UR4, UR5, URZ ;  /* 0x00000005040472a5 */ /* 0x000fe2000f8e003f */
[----:B------:R-:W-:Y:S01]  /*a570*/  PRMT R0, RZ, 0x7610, R0 ;  /* 0x00007610ff007816 */ /* 0x000fe20000000000 */
[----:B------:R-:W-:Y:S02]  /*a580*/  IMAD.MOV.U32 R153, RZ, RZ, -0x1 ;  /* 0xffffffffff997424 */ /* 0x000fe400078e00ff */
[----:B------:R-:W-:Y:S02]  /*a590*/  IMAD.MOV.U32 R23, RZ, RZ, -0x1 ;  /* 0xffffffffff177424 */ /* 0x000fe400078e00ff */
[----:B0-----:R-:W-:-:S04]  /*a5a0*/  IMAD.WIDE.U32 R16, R3, UR4, R16 ;  /* 0x0000000403107c25 */ /* 0x001fc8000f8e0010 */
[----:B------:R-:W-:Y:S01]  /*a5b0*/  IMAD R3, R3, UR5, RZ ;  /* 0x0000000503037c24 */ /* 0x000fe2000f8e02ff */
[----:B------:R-:W-:Y:S02]  /*a5c0*/  ULDC.64 UR4, c[0x0][0x650] ;  /* 0x0001940000047ab9 */ /* 0x000fe40000000a00 */
[----:B------:R-:W-:Y:S01]  /*a5d0*/  ISETP.GE.U32.AND P0, PT, R16, UR4, PT ;  /* 0x0000000410007c0c */ /* 0x000fe2000bf06070 */
[----:B------:R-:W-:-:S05]  /*a5e0*/  IMAD.IADD R17, R17, 0x1, R3 ;  /* 0x0000000111117824 */ /* 0x000fca00078e0203 */
[----:B------:R-:W-:-:S13]  /*a5f0*/  ISETP.GE.U32.AND.EX P0, PT, R17, UR5, PT, P0 ;  /* 0x0000000511007c0c */ /* 0x000fda000bf06100 */
[----:B------:R-:W-:Y:S05]  /*a600*/  @P0 BRA `(.L_x_281) ;  /* 0x0000000400640947 */ /* 0x000fea0003800000 */
[----:B------:R-:W0:Y:S01]  /*a610*/  S2R R12, SR_CTAID.X ;  /* 0x00000000000c7919 */ /* 0x000e220000002500 */
[----:B-12---:R-:W1:Y:S01]  /*a620*/  LDC.64 R10, c[0x0][0x628] ;  /* 0x00018a00ff0a7b82 */ /* 0x006e620000000a00 */
[----:B------:R-:W-:Y:S01]  /*a630*/  ULDC UR4, c[0x0][0x150] ;  /* 0x0000540000047ab9 */ /* 0x000fe20000000800 */
[----:B------:R-:W-:Y:S01]  /*a640*/  IMAD.MOV.U32 R8, RZ, RZ, R16 ;  /* 0x000000ffff087224 */ /* 0x000fe200078e0010 */
[----:B------:R-:W2:Y:S01]  /*a650*/  S2R R24, SR_CTAID.Y ;  /* 0x0000000000187919 */ /* 0x000ea20000002600 */
[----:B------:R-:W-:-:S04]  /*a660*/  MOV R9, R17 ;  /* 0x0000001100097202 */ /* 0x000fc80000000f00 */
[----:B------:R-:W2:Y:S08]  /*a670*/  LDC R21, c[0x0][0x144] ;  /* 0x00005100ff157b82 */ /* 0x000eb00000000800 */
[----:B------:R-:W2:Y:S08]  /*a680*/  LDC R0, c[0x0][0x630] ;  /* 0x00018c00ff007b82 */ /* 0x000eb00000000800 */
[----:B------:R-:W2:Y:S01]  /*a690*/  LDC.64 R14, c[0x0][0x620] ;  /* 0x00018800ff0e7b82 */ /* 0x000ea20000000a00 */
[----:B-1----:R-:W-:-:S04]  /*a6a0*/  ISETP.NE.U32.AND P0, PT, R10, RZ, PT ;  /* 0x000000ff0a00720c */ /* 0x002fc80003f05070 */
[----:B------:R-:W-:Y:S02]  /*a6b0*/  ISETP.NE.AND.EX P0, PT, R11, RZ, PT, P0 ;  /* 0x000000ff0b00720c */ /* 0x000fe40003f05300 */
[----:B0-----:R-:W-:-:S05]  /*a6c0*/  I2FP.F32.U32 R3, R12 ;  /* 0x0000000c00037245 */ /* 0x001fca0000201000 */
[----:B------:R-:W-:-:S04]  /*a6d0*/  FMUL R3, R3, UR4 ;  /* 0x0000000403037c20 */ /* 0x000fc80008400000 */
[----:B------:R0:W1:Y:S02]  /*a6e0*/  F2I.U32.TRUNC.NTZ R20, R3 ;  /* 0x0000000300147305 */ /* 0x000064000020f000 */
[----:B------:R-:W-:Y:S05]  /*a6f0*/  @!P0 BRA `(.L_x_282) ;  /* 0x0000000000288947 */ /* 0x000fea0003800000 */
[----:B0-----:R-:W0:Y:S02]  /*a700*/  LDC R3, c[0x0][0x634] ;  /* 0x00018d00ff037b82 */ /* 0x001e240000000800 */
        /* <DEDUP_REMOVED lines=9> */
.L_x_282:
[----:B------:R-:W3:Y:S01]  /*a7a0*/  LDC.64 R28, c[0x0][0x640] ;  /* 0x00019000ff1c7b82 */ /* 0x000ee20000000a00 */
[-CC-:B--2---:R-:W-:Y:S01]  /*a7b0*/  SHF.R.U64 R23, R8, R0.reuse, R9.reuse ;  /* 0x0000000008177219 */ /* 0x184fe20000001209 */
[----:B-1----:R-:W-:Y:S01]  /*a7c0*/  IMAD.MOV R20, RZ, RZ, -R20 ;  /* 0x000000ffff147224 */ /* 0x002fe200078e0a14 */
[----:B------:R-:W-:Y:S01]  /*a7d0*/  SHF.R.U32.HI R0, RZ, R0, R9 ;  /* 0x00000000ff007219 */ /* 0x000fe20000011609 */
[----:B------:R-:W-:Y:S01]  /*a7e0*/  ULDC UR4, c[0x0][0x154] ;  /* 0x0000550000047ab9 */ /* 0x000fe20000000800 */
[----:B0-----:R-:W-:Y:S01]  /*a7f0*/  IADD3 R3, P0, RZ, -R23, RZ ;  /* 0x80000017ff037210 */ /* 0x001fe20007f1e0ff */
[----:B------:R-:W-:Y:S02]  /*a800*/  IMAD R21, R21, R20, R12 ;  /* 0x0000001415157224 */ /* 0x000fe400078e020c */
[----:B------:R-:W0:Y:S01]  /*a810*/  LDC R6, c[0x0][0x618] ;  /* 0x00018600ff067b82 */ /* 0x000e220000000800 */
[----:B------:R-:W-:Y:S02]  /*a820*/  IMAD.MOV.U32 R7, RZ, RZ, 0x1 ;  /* 0x00000001ff077424 */ /* 0x000fe400078e00ff */
[----:B------:R-:W-:-:S04]  /*a830*/  IMAD.X R5, RZ, RZ, ~R0, P0 ;  /* 0x000000ffff057224 */ /* 0x000fc800000e0e00 */
[-C--:B------:R-:W-:Y:S01]  /*a840*/  IMAD R0, R5, R14.reuse, RZ ;  /* 0x0000000e05007224 */ /* 0x080fe200078e02ff */
[----:B------:R-:W1:Y:S01]  /*a850*/  LDC R8, c[0x0][0x608] ;  /* 0x00018200ff087b82 */ /* 0x000e620000000800 */
[----:B------:R-:W-:-:S04]  /*a860*/  IMAD.WIDE.U32 R4, R3, R14, R16 ;  /* 0x0000000e03047225 */ /* 0x000fc800078e0010 */
[----:B------:R-:W-:Y:S01]  /*a870*/  IMAD R3, R3, R15, R0 ;  /* 0x0000000f03037224 */ /* 0x000fe200078e0200 */
[----:B------:R-:W-:Y:S02]  /*a880*/  I2FP.F32.U32 R0, R24 ;  /* 0x0000001800007245 */ /* 0x000fe40000201000 */
[----:B------:R-:W2:Y:S01]  /*a890*/  LDC R26, c[0x0][0x658] ;  /* 0x00019600ff1a7b82 */ /* 0x000ea20000000800 */
[----:B------:R-:W-:Y:S01]  /*a8a0*/  IMAD.IADD R3, R5, 0x1, R3 ;  /* 0x0000000105037824 */ /* 0x000fe200078e0203 */
[----:B---3--:R-:W-:Y:S01]  /*a8b0*/  ISETP.NE.U32.AND P0, PT, R28, RZ, PT ;  /* 0x000000ff1c00720c */ /* 0x008fe20003f05070 */
[----:B------:R-:W-:Y:S01]  /*a8c0*/  FMUL R0, R0, UR4 ;  /* 0x0000000400007c20 */ /* 0x000fe20008400000 */
[----:B------:R-:W-:Y:S02]  /*a8d0*/  IMAD.MOV.U32 R5, RZ, RZ, -0x1 ;  /* 0xffffffffff057424 */ /* 0x000fe400078e00ff */
[----:B------:R-:W-:Y:S01]  /*a8e0*/  ISETP.NE.AND.EX P0, PT, R29, RZ, PT, P0 ;  /* 0x000000ff1d00720c */ /* 0x000fe20003f05300 */
[----:B------:R3:W2:Y:S01]  /*a8f0*/  F2I.U32.TRUNC.NTZ R13, R0 ;  /* 0x00000000000d7305 */ /* 0x0006a2000020f000 */
[----:B------:R-:W3:Y:S01]  /*a900*/  LDC R15, c[0x0][0x148] ;  /* 0x00005200ff0f7b82 */ /* 0x000ee20000000800 */
[----:B0-----:R-:W-:-:S02]  /*a910*/  SHF.R.U64 R12, R4, R6, R3 ;  /* 0x00000006040c7219 */ /* 0x001fc40000001203 */
[----:B------:R-:W-:-:S05]  /*a920*/  SHF.R.U32.HI R3, RZ, R6, R3 ;  /* 0x00000006ff037219 */ /* 0x000fca0000011603 */
[----:B------:R-:W0:Y:S01]  /*a930*/  LDC R20, c[0x0][0x600] ;  /* 0x00018000ff147b82 */ /* 0x000e220000000800 */
[-CC-:B-1----:R-:W-:Y:S02]  /*a940*/  SHF.R.U64 R10, R12, R8.reuse, R3.reuse ;  /* 0x000000080c0a7219 */ /* 0x182fe40000001203 */
[----:B------:R-:W-:-:S05]  /*a950*/  SHF.R.U32.HI R3, RZ, R8, R3 ;  /* 0x00000008ff037219 */ /* 0x000fca0000011603 */
[----:B------:R-:W1:Y:S01]  /*a960*/  LDC R27, c[0x0][0x648] ;  /* 0x00019200ff1b7b82 */ /* 0x000e620000000800 */
[-C--:B--2---:R-:W-:Y:S02]  /*a970*/  SHF.L.U32 R4, R5, R26.reuse, RZ ;  /* 0x0000001a05047219 */ /* 0x084fe400000006ff */
[--C-:B------:R-:W-:Y:S02]  /*a980*/  SHF.R.U64 R14, R10, R26, R3.reuse ;  /* 0x0000001a0a0e7219 */ /* 0x100fe40000001203 */
[----:B------:R-:W-:Y:S02]  /*a990*/  LOP3.LUT R25, RZ, R4, RZ, 0x33, !PT ;  /* 0x00000004ff197212 */ /* 0x000fe400078e33ff */
[-C--:B------:R-:W-:Y:S01]  /*a9a0*/  SHF.R.U32.HI R5, RZ, R26.reuse, R3 ;  /* 0x0000001aff057219 */ /* 0x080fe20000011603 */
[----:B------:R-:W2:Y:S01]  /*a9b0*/  LDC R30, c[0x0][0x638] ;  /* 0x00018e00ff1e7b82 */ /* 0x000ea20000000800 */
[----:B------:R-:W-:Y:S02]  /*a9c0*/  SHF.L.U32 R152, R7, R26, RZ ;  /* 0x0000001a07987219 */ /* 0x000fe400000006ff */
[----:B------:R-:W-:-:S05]  /*a9d0*/  MOV R4, R14 ;  /* 0x0000000e00047202 */ /* 0x000fca0000000f00 */
[----:B------:R-:W0:Y:S01]  /*a9e0*/  LDC R31, c[0x0][0x610] ;  /* 0x00018400ff1f7b82 */ /* 0x000e220000000800 */
[----:B------:R-:W-:Y:S05]  /*a9f0*/  @!P0 BRA `(.L_x_283) ;  /* 0x0000000000288947 */ /* 0x000fea0003800000 */
[----:B------:R-:W4:Y:S02]  /*aa00*/  LDC R3, c[0x0][0x64c] ;  /* 0x00019300ff037b82 */ /* 0x000f240000000800 */
[----:B----4-:R-:W-:-:S05]  /*aa10*/  IADD3 R3, P0, R14, R3, RZ ;  /* 0x000000030e037210 */ /* 0x010fca0007f1e0ff */
        /* <DEDUP_REMOVED lines=8> */
.L_x_283:
[----:B------:R-:W-:Y:S01]  /*aaa0*/  ISETP.NE.AND P0, PT, R2, 0x1, PT ;  /* 0x000000010200780c */ /* 0x000fe20003f05270 */
[----:B0-----:R-:W-:Y:S01]  /*aab0*/  VIADD R7, R20, 0xffffffff ;  /* 0xffffffff14077836 */ /* 0x001fe20000000000 */
[----:B-1-3--:R-:W-:Y:S01]  /*aac0*/  SHF.R.U64 R0, R4, R27, R5 ;  /* 0x0000001b04007219 */ /* 0x00afe20000001205 */
[----:B------:R-:W-:Y:S01]  /*aad0*/  IMAD.MOV R13, RZ, RZ, -R13 ;  /* 0x000000ffff0d7224 */ /* 0x000fe200078e0a0d */
[----:B------:R-:W-:Y:S01]  /*aae0*/  LOP3.LUT R5, R10, R25, RZ, 0xc0, !PT ;  /* 0x000000190a057212 */ /* 0x000fe200078ec0ff */
[----:B------:R-:W-:Y:S02]  /*aaf0*/  IMAD.MOV.U32 R4, RZ, RZ, 0x1 ;  /* 0x00000001ff047424 */ /* 0x000fe400078e00ff */
[----:B------:R-:W-:Y:S02]  /*ab00*/  IMAD.MOV R3, RZ, RZ, -R0 ;  /* 0x000000ffff037224 */ /* 0x000fe400078e0a00 */
[----:B------:R-:W-:Y:S01]  /*ab10*/  IMAD R152, R152, R0, R5 ;  /* 0x0000000098987224 */ /* 0x000fe200078e0205 */
[----:B------:R-:W-:Y:S01]  /*ab20*/  LOP3.LUT R5, R12, R7, RZ, 0xc0, !PT ;  /* 0x000000070c057212 */ /* 0x000fe200078ec0ff */
[----:B--2---:R-:W-:-:S02]  /*ab30*/  IMAD R0, R3, R30, R14 ;  /* 0x0000001e03007224 */ /* 0x004fc400078e020e */
[----:B------:R-:W-:Y:S02]  /*ab40*/  @P0 IMAD R21, R15, R13, R24 ;  /* 0x0000000d0f150224 */ /* 0x000fe400078e0218 */
[----:B------:R-:W-:Y:S01]  /*ab50*/  IMAD R3, R0, R20, R5 ;  /* 0x0000001400037224 */ /* 0x000fe200078e0205 */
[----:B------:R-:W-:Y:S01]  /*ab60*/  PRMT R0, R4, 0x7610, R0 ;  /* 0x0000761004007816 */ /* 0x000fe20000000000 */
[----:B------:R-:W-:-:S05]  /*ab70*/  IMAD R152, R152, R31, R21 ;  /* 0x0000001f98987224 */ /* 0x000fca00078e0215 */
[----:B------:R-:W-:Y:S02]  /*ab80*/  SEL R153, R3, R152, !P0 ;  /* 0x0000009803997207 */ /* 0x000fe40004000000 */
[----:B------:R-:W-:-:S07]  /*ab90*/  SEL R152, R152, R3, !P0 ;  /* 0x0000000398987207 */ /* 0x000fce0004000000 */
.L_x_281:
[----:B------:R-:W-:-:S13]  /*aba0*/  LOP3.LUT P0, RZ, R0, 0xff, RZ, 0xc0, !PT ;  /* 0x000000ff00ff7812 */ /* 0x000fda000780c0ff */
[----:B------:R-:W-:Y:S05]  /*abb0*/  @P0 BRA `(.L_x_284) ;  /* 0xffffff6000dc0947 */ /* 0x000fea000383ffff */
[----:B------:R-:W-:Y:S05]  /*abc0*/  EXIT ;  /* 0x000000000000794d */ /* 0x000fea0003800000 */
.L_x_3:
[----:B0-----:R-:W-:Y:S01]  /*abd0*/  ULDC.64 UR4, c[0x0][0x650] ;  /* 0x0001940000047ab9 */ /* 0x001fe20000000a00 */
        /* <DEDUP_REMOVED lines=25> */
.L_x_286:
[--C-:B------:R-:W-:Y:S01]  /*ad70*/  SHF.R.U64 R12, R10, R14, R11.reuse ;  /* 0x0000000e0a0c7219 */ /* 0x100fe2000000120b */
[----:B------:R-:W0:Y:S01]  /*ad80*/  LDC R22, c[0x0][0x618] ;  /* 0x00018600ff167b82 */ /* 0x000e220000000800 */
[----:B------:R-:W-:Y:S01]  /*ad90*/  I2FP.F32.U32 R6, R4 ;  /* 0x0000000400067245 */ /* 0x000fe20000201000 */
[----:B------:R-:W-:Y:S01]  /*ada0*/  ULDC UR4, c[0x0][0x150] ;  /* 0x0000540000047ab9 */ /* 0x000fe20000000800 */
[----:B------:R-:W-:Y:S02]  /*adb0*/  SHF.R.U32.HI R5, RZ, R14, R11 ;  /* 0x0000000eff057219 */ /* 0x000fe4000001160b */
[----:B------:R-:W-:Y:S01]  /*adc0*/  IADD3 R9, P0, RZ, -R12, RZ ;  /* 0x8000000cff097210 */ /* 0x000fe20007f1e0ff */
[----:B------:R-:W-:Y:S01]  /*add0*/  FMUL R11, R6, UR4 ;  /* 0x00000004060b7c20 */ /* 0x000fe20008400000 */
[----:B------:R-:W-:Y:S01]  /*ade0*/  ULDC UR4, c[0x0][0x154] ;  /* 0x0000550000047ab9 */ /* 0x000fe20000000800 */
[----:B------:R-:W1:Y:S02]  /*adf0*/  LDC.64 R24, c[0x0][0x640] ;  /* 0x00019000ff187b82 */ /* 0x000e640000000a00 */
[----:B------:R-:W-:-:S02]  /*ae00*/  IMAD.X R5, RZ, RZ, ~R5, P0 ;  /* 0x000000ffff057224 */ /* 0x000fc400000e0e05 */
[----:B------:R-:W2:Y:S01]  /*ae10*/  F2I.U32.TRUNC.NTZ R11, R11 ;  /* 0x0000000b000b7305 */ /* 0x000ea2000020f000 */
[----:B------:R-:W-:-:S03]  /*ae20*/  IMAD.WIDE.U32 R6, R9, R20, R16 ;  /* 0x0000001409067225 */ /* 0x000fc600078e0010 */
[----:B------:R-:W3:Y:S01]  /*ae30*/  LDC R13, c[0x0][0x144] ;  /* 0x00005100ff0d7b82 */ /* 0x000ee20000000800 */
[----:B------:R-:W-:-:S04]  /*ae40*/  IMAD R8, R5, R20, RZ ;  /* 0x0000001405087224 */ /* 0x000fc800078e02ff */
[----:B------:R-:W-:Y:S02]  /*ae50*/  IMAD R5, R9, R21, R8 ;  /* 0x0000001509057224 */ /* 0x000fe400078e0208 */
[----:B------:R-:W-:Y:S01]  /*ae60*/  IMAD.MOV.U32 R8, RZ, RZ, -0x1 ;  /* 0xffffffffff087424 */ /* 0x000fe200078e00ff */
[----:B------:R-:W4:Y:S01]  /*ae70*/  LDC R14, c[0x0][0x608] ;  /* 0x00018200ff0e7b82 */ /* 0x000f220000000800 */
[----:B------:R-:W-:Y:S01]  /*ae80*/  IMAD.IADD R5, R7, 0x1, R5 ;  /* 0x0000000107057824 */ /* 0x000fe200078e0205 */
[----:B------:R-:W-:-:S04]  /*ae90*/  I2FP.F32.U32 R7, R3 ;  /* 0x0000000300077245 */ /* 0x000fc80000201000 */
[-CC-:B0-----:R-:W-:Y:S01]  /*aea0*/  SHF.R.U64 R10, R6, R22.reuse, R5.reuse ;  /* 0x00000016060a7219 */ /* 0x181fe20000001205 */
[----:B------:R-:W-:Y:S01]  /*aeb0*/  FMUL R7, R7, UR4 ;  /* 0x0000000407077c20 */ /* 0x000fe20008400000 */
[----:B------:R-:W0:Y:S01]  /*aec0*/  LDC R9, c[0x0][0x658] ;  /* 0x00019600ff097b82 */ /* 0x000e220000000800 */
[----:B--2---:R-:W-:Y:S02]  /*aed0*/  IADD3 R6, -R11, RZ, RZ ;  /* 0x000000ff0b067210 */ /* 0x004fe40007ffe1ff */
[----:B-1----:R-:W-:Y:S02]  /*aee0*/  ISETP.NE.U32.AND P0, PT, R24, RZ, PT ;  /* 0x000000ff1800720c */ /* 0x002fe40003f05070 */
[----:B------:R-:W-:Y:S02]  /*aef0*/  SHF.R.U32.HI R5, RZ, R22, R5 ;  /* 0x00000016ff057219 */ /* 0x000fe40000011605 */
[----:B------:R-:W-:Y:S01]  /*af00*/  ISETP.NE.AND.EX P0, PT, R25, RZ, PT, P0 ;  /* 0x000000ff1900720c */ /* 0x000fe20003f05300 */
[----:B------:R-:W1:Y:S01]  /*af10*/  LDC R20, c[0x0][0x148] ;  /* 0x00005200ff147b82 */ /* 0x000e620000000800 */
[----:B---3--:R-:W-:-:S02]  /*af20*/  IMAD R23, R13, R6, R4 ;  /* 0x000000060d177224 */ /* 0x008fc400078e0204 */
[----:B------:R-:W-:-:S05]  /*af30*/  IMAD.MOV.U32 R6, RZ, RZ, 0x1 ;  /* 0x00000001ff067424 */ /* 0x000fca00078e00ff */
[----:B------:R-:W2:Y:S01]  /*af40*/  LDC R21, c[0x0][0x600] ;  /* 0x00018000ff157b82 */ /* 0x000ea20000000800 */
[-CC-:B----4-:R-:W-:Y:S02]  /*af50*/  SHF.R.U64 R13, R10, R14.reuse, R5.reuse ;  /* 0x0000000e0a0d7219 */ /* 0x190fe40000001205 */
[----:B------:R-:W-:Y:S02]  /*af60*/  SHF.R.U32.HI R4, RZ, R14, R5 ;  /* 0x0000000eff047219 */ /* 0x000fe40000011605 */
[----:B------:R3:W4:Y:S03]  /*af70*/  F2I.U32.TRUNC.NTZ R14, R7 ;  /* 0x00000007000e7305 */ /* 0x000726000020f000 */
[----:B------:R-:W1:Y:S01]  /*af80*/  LDC R26, c[0x0][0x648] ;  /* 0x00019200ff1a7b82 */ /* 0x000e620000000800 */
[-C--:B0-----:R-:W-:Y:S02]  /*af90*/  SHF.R.U64 R15, R13, R9.reuse, R4 ;  /* 0x000000090d0f7219 */ /* 0x081fe40000001204 */
[----:B------:R-:W-:-:S02]  /*afa0*/  SHF.L.U32 R8, R8, R9, RZ ;  /* 0x0000000908087219 */ /* 0x000fc400000006ff */
[-C--:B------:R-:W-:Y:S01]  /*afb0*/  SHF.R.U32.HI R5, RZ, R9.reuse, R4 ;  /* 0x00000009ff057219 */ /* 0x080fe20000011604 */
[----:B------:R-:W-:Y:S01]  /*afc0*/  IMAD.MOV.U32 R4, RZ, RZ, R15 ;  /* 0x000000ffff047224 */ /* 0x000fe200078e000f */
[----:B------:R-:W-:Y:S01]  /*afd0*/  SHF.L.U32 R22, R6, R9, RZ ;  /* 0x0000000906167219 */ /* 0x000fe200000006ff */
[----:B------:R-:W0:Y:S01]  /*afe0*/  LDC R27, c[0x0][0x638] ;  /* 0x00018e00ff1b7b82 */ /* 0x000e220000000800 */
[----:B------:R-:W-:-:S07]  /*aff0*/  LOP3.LUT R28, RZ, R8, RZ, 0x33, !PT ;  /* 0x00000008ff1c7212 */ /* 0x000fce00078e33ff */
        /* <DEDUP_REMOVED lines=12> */
.L_x_287:
[----:B------:R-:W-:Y:S01]  /*b0c0*/  ISETP.NE.AND P0, PT, R2, 0x1, PT ;  /* 0x000000010200780c */ /* 0x000fe20003f05270 */
[----:B--2---:R-:W-:Y:S01]  /*b0d0*/  VIADD R7, R21, 0xffffffff ;  /* 0xffffffff15077836 */ /* 0x004fe20000000000 */
[----:B-1----:R-:W-:Y:S01]  /*b0e0*/  SHF.R.U64 R5, R4, R26, R5 ;  /* 0x0000001a04057219 */ /* 0x002fe20000001205 */
[----:B------:R-:W-:Y:S01]  /*b0f0*/  IMAD.MOV R14, RZ, RZ, -R14 ;  /* 0x000000ffff0e7224 */ /* 0x000fe200078e0a0e */
[----:B------:R-:W-:Y:S01]  /*b100*/  LOP3.LUT R4, R13, R28, RZ, 0xc0, !PT ;  /* 0x0000001c0d047212 */ /* 0x000fe200078ec0ff */
[----:B------:R-:W-:Y:S01]  /*b110*/  IMAD.MOV.U32 R8, RZ, RZ, R12 ;  /* 0x000000ffff087224 */ /* 0x000fe200078e000c */
[----:B------:R-:W-:Y:S02]  /*b120*/  IADD3 R6, -R5, RZ, RZ ;  /* 0x000000ff05067210 */ /* 0x000fe40007ffe1ff */
[----:B------:R-:W-:Y:S01]  /*b130*/  LOP3.LUT R10, R10, R7, RZ, 0xc0, !PT ;  /* 0x000000070a0a7212 */ /* 0x000fe200078ec0ff */
[----:B------:R-:W-:-:S04]  /*b140*/  IMAD R4, R22, R5, R4 ;  /* 0x0000000516047224 */ /* 0x000fc800078e0204 */
[----:B------:R-:W-:Y:S02]  /*b150*/  @P0 IMAD R23, R20, R14, R3 ;  /* 0x0000000e14170224 */ /* 0x000fe400078e0203 */
[----:B0-----:R-:W-:Y:S02]  /*b160*/  IMAD R3, R6, R27, R15 ;  /* 0x0000001b06037224 */ /* 0x001fe400078e020f */
[----:B------:R-:W-:Y:S02]  /*b170*/  IMAD R7, R4, R29, R23 ;  /* 0x0000001d04077224 */ /* 0x000fe400078e0217 */
[----:B------:R-:W-:Y:S02]  /*b180*/  IMAD R4, R3, R21, R10 ;  /* 0x0000001503047224 */ /* 0x000fe400078e020a */
[----:B------:R-:W-:-:S03]  /*b190*/  IMAD.MOV.U32 R6, RZ, RZ, 0x1 ;  /* 0x00000001ff067424 */ /* 0x000fc600078e00ff */
[----:B------:R-:W-:Y:S02]  /*b1a0*/  SEL R9, R4, R7, !P0 ;  /* 0x0000000704097207 */ /* 0x000fe40004000000 */
[----:B------:R-:W-:-:S07]  /*b1b0*/  SEL R7, R7, R4, !P0 ;  /* 0x0000000407077207 */ /* 0x000fce0004000000 */
.L_x_285:
[----:B------:R-:W-:-:S08]  /*b1c0*/  NOP ;  /* 0x0000000000007918 */ /* 0x000fd00000000000 */
[----:B------:R-:W0:-:S00]  /*b1d0*/  USETMAXREG.DEALLOC.CTAPOOL 0x28 ;  /* 0x00000028000079c8 */ /* 0x000e0000080e0500 */
[----:B0-----:R-:W-:-:S13]  /*b1e0*/  ISETP.NE.AND P0, PT, R0, RZ, PT ;  /* 0x000000ff0000720c */ /* 0x001fda0003f05270 */
[----:B------:R-:W-:Y:S05]  /*b1f0*/  @P0 EXIT ;  /* 0x000000000000094d */ /* 0x000fea0003800000 */
[----:B------:R-:W-:Y:S01]  /*b200*/  LOP3.LUT P0, RZ, R6, 0xff, RZ, 0xc0, !PT ;  /* 0x000000ff06ff7812 */ /* 0x000fe2000780c0ff */
[----:B------:R-:W-:Y:S02]  /*b210*/  IMAD.MOV.U32 R3, RZ, RZ, 0x1 ;  /* 0x00000001ff037424 */ /* 0x000fe400078e00ff */
[----:B------:R-:W-:-:S10]  /*b220*/  IMAD.MOV.U32 R0, RZ, RZ, RZ ;  /* 0x000000ffff007224 */ /* 0x000fd400078e00ff */
[----:B------:R-:W-:Y:S05]  /*b230*/  @!P0 BRA `(.L_x_288) ;  /* 0x0000000c00348947 */ /* 0x000fea0003800000 */
[----:B------:R-:W0:Y:S01]  /*b240*/  LDC R0, c[0x0][0x28c] ;  /* 0x0000a300ff007b82 */ /* 0x000e220000000800 */
[----:B------:R-:W-:Y:S01]  /*b250*/  ULDC UR5, c[0x0][0x600] ;  /* 0x0001800000057ab9 */ /* 0x000fe20000000800 */
[----:B------:R-:W-:Y:S01]  /*b260*/  ULDC UR4, c[0x0][0xc] ;  /* 0x0000030000047ab9 */ /* 0x000fe20000000800 */
[----:B------:R-:W-:Y:S01]  /*b270*/  UIADD3 UR16, UR5, -0x1, URZ ;  /* 0xffffffff05107890 */ /* 0x000fe2000fffe03f */
[C---:B------:R-:W-:Y:S01]  /*b280*/  LOP3.LUT P2, RZ, R18.reuse, 0x7f, RZ, 0xc0, !PT ;  /* 0x0000007f12ff7812 */ /* 0x040fe2000784c0ff */
[----:B------:R-:W-:Y:S01]  /*b290*/  ULDC UR6, c[0x0][0x658] ;  /* 0x0001960000067ab9 */ /* 0x000fe20000000800 */
[----:B------:R-:W-:Y:S01]  /*b2a0*/  ULDC UR5, c[0x0][0x10] ;  /* 0x0000040000057ab9 */ /* 0x000fe20000000800 */
[----:B------:R-:W-:Y:S01]  /*b2b0*/  UMOV UR7, 0xffffffff ;  /* 0xffffffff00077882 */ /* 0x000fe20000000000 */
[----:B------:R-:W-:Y:S01]  /*b2c0*/  UMOV UR8, 0x1 ;  /* 0x0000000100087882 */ /* 0x000fe20000000000 */
[----:B------:R-:W-:Y:S01]  /*b2d0*/  UIMAD.WIDE.U32 UR4, UR4, UR5, URZ ;  /* 0x00000005040472a5 */ /* 0x000fe2000f8e003f */
[----:B------:R-:W-:Y:S01]  /*b2e0*/  LOP3.LUT P0, RZ, R18, 0x1f, RZ, 0xc0, !PT ;  /* 0x0000001f12ff7812 */ /* 0x000fe2000780c0ff */
[----:B------:R-:W-:Y:S01]  /*b2f0*/  USHF.L.U32 UR7, UR7, UR6, URZ ;  /* 0x0000000607077299 */ /* 0x000fe2000800063f */
[----:B------:R-:W-:Y:S01]  /*b300*/  BSSY B0, `(.L_x_288) ;  /* 0x00000c0000007945 */ /* 0x000fe20003800000 */
[----:B------:R-:W-:Y:S01]  /*b310*/  USHF.L.U32 UR18, UR8, UR6, URZ ;  /* 0x0000000608127299 */ /* 0x000fe2000800063f */
[----:B------:R-:W-:Y:S01]  /*b320*/  IMAD.MOV.U32 R11, RZ, RZ, 0x1 ;  /* 0x00000001ff0b7424 */ /* 0x000fe200078e00ff */
[----:B------:R-:W-:Y:S01]  /*b330*/  LOP3.LUT R18, R19, 0x2, RZ, 0xfc, !PT ;  /* 0x0000000213127812 */ /* 0x000fe200078efcff */
[----:B------:R-:W-:Y:S01]  /*b340*/  ULDC UR6, c[0x0][0x14] ;  /* 0x0000050000067ab9 */ /* 0x000fe20000000800 */
[----:B------:R-:W-:Y:S01]  /*b350*/  PLOP3.LUT P0, PT, P0, P2, PT, 0x8a, 0x0 ;  /* 0x000000000000781c */ /* 0x000fe20000705172 */
[----:B------:R-:W-:-:S02]  /*b360*/  UIMAD.WIDE.U32 UR20, UR4, UR6, URZ ;  /* 0x00000006041472a5 */ /* 0x000fc4000f8e003f */
[----:B------:R-:W-:Y:S02]  /*b370*/  UIMAD UR13, UR5, UR6, URZ ;  /* 0x00000006050d72a4 */ /* 0x000fe4000f8e023f */
[----:B------:R-:W-:Y:S01]  /*b380*/  ULOP3.LUT UR17, URZ, UR7, URZ, 0x33, !UPT ;  /* 0x000000073f117292 */ /* 0x000fe2000f8e333f */
[----:B0-----:R-:W-:Y:S01]  /*b390*/  VIADD R0, R0, 0x3f ;  /* 0x0000003f00007836 */ /* 0x001fe20000000000 */
[----:B------:R-:W-:Y:S01]  /*b3a0*/  UIADD3 UR13, UR21, UR13, URZ ;  /* 0x0000000d150d7290 */ /* 0x000fe2000fffe03f */
[----:B------:R-:W-:-:S03]  /*b3b0*/  ULDC.64 UR22, c[0x0][0x198] ;  /* 0x0000660000167ab9 */ /* 0x000fc60000000a00 */
[----:B------:R-:W-:-:S04]  /*b3c0*/  SHF.R.S32.HI R3, RZ, 0x1f, R0 ;  /* 0x0000001fff037819 */ /* 0x000fc80000011400 */
[----:B------:R-:W-:Y:S01]  /*b3d0*/  LEA.HI R3, R3, R0, RZ, 0x6 ;  /* 0x0000000003037211 */ /* 0x000fe200078f30ff */
[----:B------:R-:W-:-:S03]  /*b3e0*/  IMAD.MOV.U32 R0, RZ, RZ, RZ ;  /* 0x000000ffff007224 */ /* 0x000fc600078e00ff */
[----:B------:R-:W-:Y:S01]  /*b3f0*/  SHF.R.S32.HI R13, RZ, 0x6, R3 ;  /* 0x00000006ff0d7819 */ /* 0x000fe20000011403 */
[----:B------:R-:W-:-:S03]  /*b400*/  IMAD.MOV.U32 R3, RZ, RZ, 0x1 ;  /* 0x00000001ff037424 */ /* 0x000fc600078e00ff */
[----:B------:R-:W-:-:S07]  /*b410*/  IADD3 R10, R13, 0x1, RZ ;  /* 0x000000010d0a7810 */ /* 0x000fce0007ffe0ff */
.L_x_300:
[----:B------:R-:W-:-:S03]  /*b420*/  UMOV UR4, 0xffffffff ;  /* 0xffffffff00047882 */ /* 0x000fc60000000000 */
[----:B------:R-:W-:Y:S05]  /*b430*/  BRA.DIV UR4, `(.L_x_289) ;  /* 0x0000000e04a07947 */ /* 0x000fea000b800000 */
[----:B------:R-:W-:-:S13]  /*b440*/  ELECT P6, URZ, PT ;  /* 0x00000000003f782f */ /* 0x000fda00038c0000 */
.L_x_311:
[----:B------:R-:W0:Y:S01]  /*b450*/  LDC R4, c[0x0][0x28c] ;  /* 0x0000a300ff047b82 */ /* 0x000e220000000800 */
[----:B------:R-:W-:Y:S01]  /*b460*/  BSSY B1, `(.L_x_290) ;  /* 0x0000037000017945 */ /* 0x000fe20003800000 */
[----:B0-----:R-:W-:-:S13]  /*b470*/  ISETP.LT.OR P6, PT, R4, 0x1, !P6 ;  /* 0x000000010400780c */ /* 0x001fda00077c1670 */
[----:B------:R-:W-:Y:S05]  /*b480*/  @P6 BRA `(.L_x_291) ;  /* 0x0000000000d06947 */ /* 0x000fea0003800000 */
[----:B------:R-:W-:Y:S02]  /*b490*/  IMAD.SHL.U32 R14, R9, 0x80, RZ ;  /* 0x00000080090e7824 */ /* 0x000fe400078e00ff */
[----:B------:R-:W-:Y:S02]  /*b4a0*/  IMAD.SHL.U32 R15, R7, 0x100, RZ ;  /* 0x00000100070f7824 */ /* 0x000fe400078e00ff */
[----:B------:R-:W-:Y:S02]  /*b4b0*/  IMAD.MOV.U32 R20, RZ, RZ, RZ ;  /* 0x000000ffff147224 */ /* 0x000fe400078e00ff */
[----:B------:R-:W-:Y:S02]  /*b4c0*/  IMAD.MOV.U32 R4, RZ, RZ, R10 ;  /* 0x000000ffff047224 */ /* 0x000fe400078e000a */
[----:B------:R-:W-:Y:S02]  /*b4d0*/  IMAD.MOV.U32 R5, RZ, RZ, R3 ;  /* 0x000000ffff057224 */ /* 0x000fe400078e0003 */
[----:B------:R-:W-:-:S07]  /*b4e0*/  IMAD.MOV.U32 R6, RZ, RZ, R0 ;  /* 0x000000ffff067224 */ /* 0x000fce00078e0000 */
.L_x_295:
[----:B------:R-:W0:Y:S01]  /*b4f0*/  S2R R12, SR_CgaCtaId ;  /* 0x00000000000c7919 */ /* 0x000e220000008800 */
[----:B------:R-:W-:Y:S01]  /*b500*/  MOV R7, 0x400 ;  /* 0x0000040000077802 */ /* 0x000fe20000000f00 */
[----:B------:R-:W1:Y:S03]  /*b510*/  @!P2 LDC R9, c[0x0][0x500] ;  /* 0x00014000ff09ab82 */ /* 0x000e660000000800 */
[----:B0-----:R-:W-:Y:S02]  /*b520*/  LEA R21, R12, R7, 0x18 ;  /* 0x000000070c157211 */ /* 0x001fe400078ec0ff */
[----:B------:R-:W-:-:S03]  /*b530*/  SHF.L.U32 R7, R5, 0x1f, RZ ;  /* 0x0000001f05077819 */ /* 0x000fc600000006ff */
[----:B------:R-:W-:-:S04]  /*b540*/  IMAD R12, R6, 0x8, R21 ;  /* 0x00000008060c7824 */ /* 0x000fc800078e0215 */
[----:B------:R-:W0:Y:S02]  /*b550*/  SYNCS.PHASECHK.TRANS64.TRYWAIT P1, [R12+URZ+0x20], R7 ;  /* 0x000020070c0075a7 */ /* 0x000e24000802017f */
[----:B01----:R-:W-:Y:S05]  /*b560*/  @!P1 BRA `(.L_x_292) ;  /* 0x0000000c00749947 */ /* 0x003fea0003800000 */
.L_x_312:
[----:B0-----:R-:W-:Y:S01]  /*b570*/  PRMT R7, R18, 0x9910, RZ ;  /* 0x0000991012077816 */ /* 0x001fe200000000ff */
[----:B------:R0:W-:Y:S03]  /*b580*/  @!P2 SYNCS.ARRIVE.TRANS64 RZ, [R12+URZ], R9 ;  /* 0x000000090cffa9a7 */ /* 0x0001e6000800003f */
[----:B------:R-:W-:-:S13]  /*b590*/  ISETP.NE.AND P1, PT, R7, 0x2, PT ;  /* 0x000000020700780c */ /* 0x000fda0003f25270 */
[----:B0-----:R-:W-:Y:S05]  /*b5a0*/  @P1 BRA `(.L_x_293) ;  /* 0x0000000000041947 */ /* 0x001fea0003800000 */
[----:B------:R-:W-:Y:S01]  /*b5b0*/  BPT.TRAP 0x1 ;  /* 0x000000040000795c */ /* 0x000fe20000300000 */
.L_x_293:
[----:B------:R-:W-:Y:S05]  /*b5c0*/  @P0 BRA `(.L_x_294) ;  /* 0x0000000000040947 */ /* 0x000fea0003800000 */
[----:B------:R-:W-:Y:S01]  /*b5d0*/  BPT.TRAP 0x1 ;  /* 0x000000040000795c */ /* 0x000fe20000300000 */
.L_x_294:
[C---:B------:R-:W-:Y:S01]  /*b5e0*/  IMAD R7, R6.reuse, 0x8000, R21 ;  /* 0x0000800006077824 */ /* 0x040fe200078e0215 */
[----:B------:R-:W-:Y:S01]  /*b5f0*/  LEA R21, R6, R21, 0xe ;  /* 0x0000001506157211 */ /* 0x000fe200078e70ff */
[----:B------:R-:W-:Y:S01]  /*b600*/  VIADD R4, R4, 0xffffffff ;  /* 0xffffffff04047836 */ /* 0x000fe20000000000 */
[----:B------:R-:W-:Y:S01]  /*b610*/  R2UR UR9, R12 ;  /* 0x000000000c0972ca */ /* 0x000fe200000e0000 */
[----:B------:R-:W-:Y:S01]  /*b620*/  UIADD3 UR4, UP0, UR22, 0xf0, URZ ;  /* 0x000000f016047890 */ /* 0x000fe2000ff1e03f */
[----:B------:R-:W-:Y:S01]  /*b630*/  R2UR UR5, R7 ;  /* 0x00000000070572ca */ /* 0x000fe200000e0000 */
[----:B------:R-:W-:Y:S01]  /*b640*/  UIADD3 UR24, UP1, UR22, 0x1f0, URZ ;  /* 0x000001f016187890 */ /* 0x000fe2000ff3e03f */
[----:B------:R-:W-:Y:S01]  /*b650*/  R2UR UR8, R21 ;  /* 0x00000000150872ca */ /* 0x000fe200000e0000 */
[----:B------:R-:W-:Y:S01]  /*b660*/  VIADD R6, R6, 0x1 ;  /* 0x0000000106067836 */ /* 0x000fe20000000000 */
[----:B------:R-:W-:Y:S01]  /*b670*/  R2UR UR11, R15 ;  /* 0x000000000f0b72ca */ /* 0x000fe200000e0000 */
[----:B------:R-:W-:Y:S01]  /*b680*/  UIADD3.X UR25, URZ, UR23, URZ, UP1, !UPT ;  /* 0x000000173f197290 */ /* 0x000fe20008ffe43f */
[----:B------:R-:W-:Y:S01]  /*b690*/  R2UR UR10, R20 ;  /* 0x00000000140a72ca */ /* 0x000fe200000e0000 */
[----:B------:R-:W-:Y:S01]  /*b6a0*/  UMOV UR6, 0x0 ;  /* 0x0000000000067882 */ /* 0x000fe20000000000 */
[----:B------:R-:W-:Y:S01]  /*b6b0*/  R2UR UR12, R8 ;  /* 0x00000000080c72ca */ /* 0x000fe200000e0000 */
[----:B------:R-:W-:Y:S01]  /*b6c0*/  UMOV UR7, 0x10000000 ;  /* 0x1000000000077882 */ /* 0x000fe20000000000 */
[----:B------:R-:W-:Y:S01]  /*b6d0*/  R2UR UR19, R14 ;  /* 0x000000000e1372ca */ /* 0x000fe200000e0000 */
[----:B------:R-:W-:Y:S01]  /*b6e0*/  VIADD R20, R20, 0x40 ;  /* 0x0000004014147836 */ /* 0x000fe20000000000 */
[----:B------:R-:W-:Y:S01]  /*b6f0*/  ISETP.GT.AND P3, PT, R4, 0x1, PT ;  /* 0x000000010400780c */ /* 0x000fe20003f64270 */
[----:B------:R-:W-:Y:S01]  /*b700*/  UIADD3 UR14, UR5, 0x100, URZ ;  /* 0x00000100050e7890 */ /* 0x000fe2000fffe03f */
[----:B------:R-:W-:Y:S01]  /*b710*/  ISETP.NE.AND P1, PT, R6, 0x4, PT ;  /* 0x000000040600780c */ /* 0x000fe20003f25270 */
[----:B------:R-:W-:-:S02]  /*b720*/  UIADD3.X UR5, URZ, UR23, URZ, UP0, !UPT ;  /* 0x000000173f057290 */ /* 0x000fc400087fe43f */
[----:B------:R-:W-:Y:S01]  /*b730*/  UIADD3 UR15, UR8, 0x20100, URZ ;  /* 0x00020100080f7890 */ /* 0x000fe2000fffe03f */
[----:B------:R-:W-:Y:S02]  /*b740*/  SEL R12, RZ, 0x1, P1 ;  /* 0x00000001ff0c7807 */ /* 0x000fe40000800000 */
[----:B------:R-:W-:Y:S01]  /*b750*/  UMOV UR8, UR14 ;  /* 0x0000000e00087c82 */ /* 0x000fe20008000000 */
[----:B------:R-:W-:Y:S02]  /*b760*/  SEL R6, R6, RZ, P1 ;  /* 0x000000ff06067207 */ /* 0x000fe40000800000 */
[----:B------:R-:W-:Y:S01]  /*b770*/  LOP3.LUT R5, R5, R12, RZ, 0x3c, !PT ;  /* 0x0000000c05057212 */ /* 0x000fe200078e3cff */
[----:B------:R0:W-:Y:S02]  /*b780*/  UTMALDG.3D [UR8], [UR4], desc[UR6] ;  /* 0x00000608040075b4 */ /* 0x0001e40008011000 */
[----:B0-----:R-:W-:Y:S01]  /*b790*/  UMOV UR8, UR15 ;  /* 0x0000000f00087c82 */ /* 0x001fe20008000000 */
[----:B------:R-:W-:-:S02]  /*b7a0*/  UMOV UR11, UR19 ;  /* 0x00000013000b7c82 */ /* 0x000fc40008000000 */
[----:B------:R0:W-:Y:S02]  /*b7b0*/  UTMALDG.3D [UR8], [UR24], desc[UR6] ;  /* 0x00000608180075b4 */ /* 0x0001e40008011000 */
[----:B0-----:R-:W-:Y:S05]  /*b7c0*/  @P3 BRA `(.L_x_295) ;  /* 0xfffffffc00483947 */ /* 0x001fea000383ffff */
.L_x_291:
[----:B------:R-:W-:Y:S05]  /*b7d0*/  BSYNC B1 ;  /* 0x0000000000017941 */ /* 0x000fea0003800000 */
.L_x_290:
[----:B------:R-:W-:Y:S01]  /*b7e0*/  LOP3.LUT P3, RZ, R11, 0xff, RZ, 0xc0, !PT ;  /* 0x000000ff0bff7812 */ /* 0x000fe2000786c0ff */
[----:B------:R-:W-:Y:S01]  /*b7f0*/  IMAD.IADD R0, R13, 0x1, R0 ;  /* 0x000000010d007824 */ /* 0x000fe200078e0200 */
[----:B------:R-:W-:Y:S01]  /*b800*/  IADD3 R16, P4, R16, UR20, RZ ;  /* 0x0000001410107c10 */ /* 0x000fe2000ff9e0ff */
[----:B------:R-:W-:Y:S01]  /*b810*/  ULDC.64 UR4, c[0x0][0x650] ;  /* 0x0001940000047ab9 */ /* 0x000fe20000000a00 */
[----:B------:R-:W-:Y:S01]  /*b820*/  BSSY B1, `(.L_x_296) ;  /* 0x000006b000017945 */ /* 0x000fe20003800000 */
[----:B------:R-:W-:Y:S01]  /*b830*/  IMAD.MOV.U32 R7, RZ, RZ, -0x1 ;  /* 0xffffffffff077424 */ /* 0x000fe200078e00ff */
[----:B------:R-:W-:Y:S01]  /*b840*/  SHF.R.U32.HI R4, RZ, 0x2, R0 ;  /* 0x00000002ff047819 */ /* 0x000fe20000011600 */
[----:B------:R-:W-:Y:S01]  /*b850*/  IMAD.MOV.U32 R9, RZ, RZ, -0x1 ;  /* 0xffffffffff097424 */ /* 0x000fe200078e00ff */
[----:B------:R-:W-:Y:S01]  /*b860*/  ISETP.GT.U32.AND P1, PT, R0, 0x3, PT ;  /* 0x000000030000780c */ /* 0x000fe20003f24070 */
[----:B------:R-:W-:Y:S01]  /*b870*/  IMAD.MOV.U32 R8, RZ, RZ, -0x1 ;  /* 0xffffffffff087424 */ /* 0x000fe200078e00ff */
[----:B------:R-:W-:-:S02]  /*b880*/  LOP3.LUT R4, R4, 0x1, RZ, 0xc0, !PT ;  /* 0x0000000104047812 */ /* 0x000fc400078ec0ff */
[----:B------:R-:W-:Y:S01]  /*b890*/  ISETP.LT.U32.AND P1, PT, R13, 0x4, P1 ;  /* 0x000000040d00780c */ /* 0x000fe20000f21070 */
[----:B------:R-:W0:Y:S01]  /*b8a0*/  @P3 S2R R6, SR_CgaCtaId ;  /* 0x0000000000063919 */ /* 0x000e220000008800 */
[----:B------:R-:W-:Y:S02]  /*b8b0*/  @P3 MOV R5, 0x400 ;  /* 0x0000040000053802 */ /* 0x000fe40000000f00 */
[----:B------:R-:W-:Y:S02]  /*b8c0*/  IADD3.X R17, R17, UR13, RZ, P4, !PT ;  /* 0x0000000d11117c10 */ /* 0x000fe4000a7fe4ff */
[----:B------:R-:W-:Y:S02]  /*b8d0*/  ISETP.GE.U32.AND P4, PT, R16, UR4, PT ;  /* 0x0000000410007c0c */ /* 0x000fe4000bf86070 */
[----:B------:R-:W-:Y:S02]  /*b8e0*/  LOP3.LUT R0, R0, 0x3, RZ, 0xc0, !PT ;  /* 0x0000000300007812 */ /* 0x000fe400078ec0ff */
[----:B------:R-:W-:-:S02]  /*b8f0*/  PRMT R11, RZ, 0x7610, R11 ;  /* 0x00007610ff0b7816 */ /* 0x000fc4000000000b */
[----:B0-----:R-:W-:-:S04]  /*b900*/  @P3 LEA R5, R6, R5, 0x18 ;  /* 0x0000000506053211 */ /* 0x001fc800078ec0ff */
[----:B------:R0:W-:Y:S01]  /*b910*/  @P3 SYNCS.ARRIVE.TRANS64.A1T0 RZ, [R5+URZ+0x58], RZ ;  /* 0x000058ff05ff39a7 */ /* 0x0001e2000810003f */
[----:B------:R-:W-:Y:S02]  /*b920*/  ISETP.NE.U32.AND P3, PT, R4, 0x1, PT ;  /* 0x000000010400780c */ /* 0x000fe40003f65070 */
[----:B------:R-:W-:Y:S02]  /*b930*/  SEL R4, RZ, 0x1, !P1 ;  /* 0x00000001ff047807 */ /* 0x000fe40004800000 */
[----:B------:R-:W-:Y:S02]  /*b940*/  ISETP.GE.U32.AND.EX P1, PT, R17, UR5, PT, P4 ;  /* 0x0000000511007c0c */ /* 0x000fe4000bf26140 */
[----:B------:R-:W-:-:S04]  /*b950*/  ISETP.GT.U32.AND P3, PT, R13, 0x3, !P3 ;  /* 0x000000030d00780c */ /* 0x000fc80005f64070 */
[----:B0-----:R-:W-:-:S04]  /*b960*/  SEL R5, RZ, 0x1, !P3 ;  /* 0x00000001ff057807 */ /* 0x001fc80005800000 */
[--C-:B------:R-:W-:Y:S02]  /*b970*/  LOP3.LUT R3, R5, R3, R4.reuse, 0x96, !PT ;  /* 0x0000000305037212 */ /* 0x100fe400078e9604 */
[----:B------:R-:W-:Y:S01]  /*b980*/  PRMT R4, RZ, 0x7610, R4 ;  /* 0x00007610ff047816 */ /* 0x000fe20000000004 */
[----:B------:R-:W-:Y:S06]  /*b990*/  @P1 BRA `(.L_x_297) ;  /* 0x00000004004c1947 */ /* 0x000fec0003800000 */
[----:B------:R-:W-:Y:S01]  /*b9a0*/  ULDC.64 UR4, c[0x0][0x628] ;  /* 0x00018a0000047ab9 */ /* 0x000fe20000000a00 */
[----:B------:R-:W0:Y:S01]  /*b9b0*/  S2R R14, SR_CTAID.X ;  /* 0x00000000000e7919 */ /* 0x000e220000002500 */
[----:B------:R-:W-:Y:S01]  /*b9c0*/  ISETP.NE.U32.AND P1, PT, RZ, UR4, PT ;  /* 0x00000004ff007c0c */ /* 0x000fe2000bf25070 */
[----:B------:R-:W-:Y:S01]  /*b9d0*/  ULDC UR7, c[0x0][0x630] ;  /* 0x00018c0000077ab9 */ /* 0x000fe20000000800 */
[----:B------:R-:W-:Y:S01]  /*b9e0*/  IMAD.MOV.U32 R4, RZ, RZ, R16 ;  /* 0x000000ffff047224 */ /* 0x000fe200078e0010 */
[----:B------:R-:W1:Y:S01]  /*b9f0*/  S2R R12, SR_CTAID.Y ;  /* 0x00000000000c7919 */ /* 0x000e620000002600 */
[----:B------:R-:W-:Y:S02]  /*ba00*/  ISETP.NE.AND.EX P1, PT, RZ, UR5, PT, P1 ;  /* 0x00000005ff007c0c */ /* 0x000fe4000bf25310 */
[----:B------:R-:W-:-:S11]  /*ba10*/  MOV R5, R17 ;  /* 0x0000001100057202 */ /* 0x000fd60000000f00 */
[----:B------:R-:W-:Y:S05]  /*ba20*/  @!P1 BRA `(.L_x_298) ;  /* 0x0000000000289947 */ /* 0x000fea0003800000 */
[----:B------:R-:W-:Y:S02]  /*ba30*/  ULDC UR6, c[0x0][0x634] ;  /* 0x00018d0000067ab9 */ /* 0x000fe40000000800 */
[----:B------:R-:W-:-:S05]  /*ba40*/  IADD3 R9, P1, R16, UR6, RZ ;  /* 0x0000000610097c10 */ /* 0x000fca000ff3e0ff */
[----:B------:R-:W-:-:S04]  /*ba50*/  IMAD.X R15, RZ, RZ, R17, P1 ;  /* 0x000000ffff0f7224 */ /* 0x000fc800008e0611 */
[----:B------:R-:W-:-:S04]  /*ba60*/  IMAD.WIDE.U32 R6, R15, UR4, RZ ;  /* 0x000000040f067c25 */ /* 0x000fc8000f8e00ff */
[----:B------:R-:W-:-:S04]  /*ba70*/  IMAD.WIDE.U32 R6, P1, R9, UR5, R6 ;  /* 0x0000000509067c25 */ /* 0x000fc8000f820006 */
[----:B------:R-:W-:-:S04]  /*ba80*/  IMAD.WIDE.U32 R8, R9, UR4, RZ ;  /* 0x0000000409087c25 */ /* 0x000fc8000f8e00ff */
[----:B------:R-:W-:Y:S01]  /*ba90*/  IMAD.X R5, RZ, RZ, RZ, P1 ;  /* 0x000000ffff057224 */ /* 0x000fe200008e06ff */
[----:B------:R-:W-:Y:S01]  /*baa0*/  IADD3 RZ, P1, R9, R6, RZ ;  /* 0x0000000609ff7210 */ /* 0x000fe20007f3e0ff */
[----:B------:R-:W-:-:S04]  /*bab0*/  IMAD.MOV.U32 R4, RZ, RZ, R7 ;  /* 0x000000ffff047224 */ /* 0x000fc800078e0007 */
[----:B------:R-:W-:-:S08]  /*bac0*/  IMAD.WIDE.U32.X R4, R15, UR5, R4, P1 ;  /* 0x000000050f047c25 */ /* 0x000fd000088e0404 */
.L_x_298:
[--C-:B------:R-:W-:Y:S01]  /*bad0*/  SHF.R.U64 R8, R4, UR7, R5.reuse ;  /* 0x0000000704087c19 */ /* 0x100fe20008001205 */
[----:B------:R-:W-:Y:S01]  /*bae0*/  ULDC.64 UR4, c[0x0][0x620] ;  /* 0x0001880000047ab9 */ /* 0x000fe20000000a00 */
[----:B------:R-:W-:Y:S01]  /*baf0*/  SHF.R.U32.HI R4, RZ, UR7, R5 ;  /* 0x00000007ff047c19 */ /* 0x000fe20008011605 */
[----:B------:R-:W2:Y:S01]  /*bb00*/  LDC R25, c[0x0][0x144] ;  /* 0x00005100ff197b82 */ /* 0x000ea20000000800 */
[----:B------:R-:W-:Y:S01]  /*bb10*/  IADD3 R7, P1, RZ, -R8, RZ ;  /* 0x80000008ff077210 */ /* 0x000fe20007f3e0ff */
[----:B------:R-:W-:Y:S01]  /*bb20*/  ULDC.64 UR8, c[0x0][0x640] ;  /* 0x0001900000087ab9 */ /* 0x000fe20000000a00 */
[----:B0-----:R-:W-:Y:S01]  /*bb30*/  I2FP.F32.U32 R9, R14 ;  /* 0x0000000e00097245 */ /* 0x001fe20000201000 */
[----:B------:R-:W-:Y:S02]  /*bb40*/  ULDC UR6, c[0x0][0x608] ;  /* 0x0001820000067ab9 */ /* 0x000fe40000000800 */
[----:B------:R-:W-:Y:S01]  /*bb50*/  IMAD.X R4, RZ, RZ, ~R4, P1 ;  /* 0x000000ffff047224 */ /* 0x000fe200008e0e04 */
[----:B------:R-:W-:Y:S01]  /*bb60*/  ISETP.NE.U32.AND P1, PT, RZ, UR8, PT ;  /* 0x00000008ff007c0c */ /* 0x000fe2000bf25070 */
[----:B------:R-:W0:Y:S02]  /*bb70*/  LDC R21, c[0x0][0x148] ;  /* 0x00005200ff157b82 */ /* 0x000e240000000800 */
[----:B------:R-:W-:Y:S01]  /*bb80*/  IMAD R6, R4, UR4, RZ ;  /* 0x0000000404067c24 */ /* 0x000fe2000f8e02ff */
[----:B------:R-:W-:Y:S01]  /*bb90*/  ISETP.NE.AND.EX P1, PT, RZ, UR9, PT, P1 ;  /* 0x00000009ff007c0c */ /* 0x000fe2000bf25310 */
[----:B------:R-:W-:Y:S01]  /*bba0*/  IMAD.WIDE.U32 R4, R7, UR4, R16 ;  /* 0x0000000407047c25 */ /* 0x000fe2000f8e0010 */
[----:B------:R-:W-:-:S03]  /*bbb0*/  ULDC UR4, c[0x0][0x150] ;  /* 0x0000540000047ab9 */ /* 0x000fc60000000800 */
[----:B------:R-:W-:Y:S02]  /*bbc0*/  IMAD R7, R7, UR5, R6 ;  /* 0x0000000507077c24 */ /* 0x000fe4000f8e0206 */
[----:B------:R-:W-:Y:S01]  /*bbd0*/  FMUL R6, R9, UR4 ;  /* 0x0000000409067c20 */ /* 0x000fe20008400000 */
[----:B------:R-:W-:Y:S01]  /*bbe0*/  ULDC UR4, c[0x0][0x618] ;  /* 0x0001860000047ab9 */ /* 0x000fe20000000800 */
[----:B------:R-:W-:Y:S01]  /*bbf0*/  ULDC UR5, c[0x0][0x154] ;  /* 0x0000550000057ab9 */ /* 0x000fe20000000800 */
[----:B------:R-:W-:-:S03]  /*bc00*/  IMAD.IADD R5, R5, 0x1, R7 ;  /* 0x0000000105057824 */ /* 0x000fc600078e0207 */
[----:B------:R-:W3:Y:S02]  /*bc10*/  F2I.U32.TRUNC.NTZ R6, R6 ;  /* 0x0000000600067305 */ /* 0x000ee4000020f000 */
[----:B------:R-:W-:Y:S02]  /*bc20*/  SHF.R.U64 R9, R4, UR4, R5 ;  /* 0x0000000404097c19 */ /* 0x000fe40008001205 */
[----:B-1----:R-:W-:-:S05]  /*bc30*/  I2FP.F32.U32 R4, R12 ;  /* 0x0000000c00047245 */ /* 0x002fca0000201000 */
[----:B------:R-:W-:Y:S01]  /*bc40*/  FMUL R22, R4, UR5 ;  /* 0x0000000504167c20 */ /* 0x000fe20008400000 */
[----:B------:R-:W-:Y:S01]  /*bc50*/  SHF.R.U32.HI R4, RZ, UR4, R5 ;  /* 0x00000004ff047c19 */ /* 0x000fe20008011605 */
[----:B------:R-:W-:-:S03]  /*bc60*/  ULDC UR4, c[0x0][0x658] ;  /* 0x0001960000047ab9 */ /* 0x000fc60000000800 */
[--C-:B------:R-:W-:Y:S01]  /*bc70*/  SHF.R.U64 R20, R9, UR6, R4.reuse ;  /* 0x0000000609147c19 */ /* 0x100fe20008001204 */
[----:B------:R-:W1:Y:S01]  /*bc80*/  F2I.U32.TRUNC.NTZ R22, R22 ;  /* 0x0000001600167305 */ /* 0x000e62000020f000 */
[----:B------:R-:W-:Y:S01]  /*bc90*/  SHF.R.U32.HI R5, RZ, UR6, R4 ;  /* 0x00000006ff057c19 */ /* 0x000fe20008011604 */
[----:B---3--:R-:W-:-:S03]  /*bca0*/  IMAD.MOV R6, RZ, RZ, -R6 ;  /* 0x000000ffff067224 */ /* 0x008fc600078e0a06 */
[--C-:B------:R-:W-:Y:S01]  /*bcb0*/  SHF.R.U64 R15, R20, UR4, R5.reuse ;  /* 0x00000004140f7c19 */ /* 0x100fe20008001205 */
[----:B--2---:R-:W-:Y:S01]  /*bcc0*/  IMAD R14, R25, R6, R14 ;  /* 0x00000006190e7224 */ /* 0x004fe200078e020e */
[----:B------:R-:W-:-:S03]  /*bcd0*/  SHF.R.U32.HI R23, RZ, UR4, R5 ;  /* 0x00000004ff177c19 */ /* 0x000fc60008011605 */
[----:B------:R-:W-:Y:S02]  /*bce0*/  IMAD.MOV.U32 R4, RZ, RZ, R15 ;  /* 0x000000ffff047224 */ /* 0x000fe400078e000f */
[----:B------:R-:W-:Y:S01]  /*bcf0*/  IMAD.MOV.U32 R5, RZ, RZ, R23 ;  /* 0x000000ffff057224 */ /* 0x000fe200078e0017 */
[----:B-1----:R-:W-:Y:S06]  /*bd00*/  @!P1 BRA `(.L_x_299) ;  /* 0x0000000000289947 */ /* 0x002fec0003800000 */
[----:B------:R-:W-:Y:S02]  /*bd10*/  ULDC UR4, c[0x0][0x64c] ;  /* 0x0001930000047ab9 */ /* 0x000fe40000000800 */
[----:B------:R-:W-:-:S04]  /*bd20*/  IADD3 R5, P1, R15, UR4, RZ ;  /* 0x000000040f057c10 */ /* 0x000fc8000ff3e0ff */
[----:B------:R-:W-:-:S05]  /*bd30*/  IADD3.X R23, RZ, R23, RZ, P1, !PT ;  /* 0x00000017ff177210 */ /* 0x000fca0000ffe4ff */
[----:B------:R-:W-:-:S04]  /*bd40*/  IMAD.WIDE.U32 R6, R23, UR8, RZ ;  /* 0x0000000817067c25 */ /* 0x000fc8000f8e00ff */
[----:B------:R-:W-:-:S04]  /*bd50*/  IMAD.WIDE.U32 R6, P1, R5, UR9, R6 ;  /* 0x0000000905067c25 */ /* 0x000fc8000f820006 */
[----:B------:R-:W-:-:S04]  /*bd60*/  IMAD.WIDE.U32 R4, R5, UR8, RZ ;  /* 0x0000000805047c25 */ /* 0x000fc8000f8e00ff */
[----:B------:R-:W-:Y:S01]  /*bd70*/  IMAD.MOV.U32 R4, RZ, RZ, R7 ;  /* 0x000000ffff047224 */ /* 0x000fe200078e0007 */
[----:B------:R-:W-:Y:S01]  /*bd80*/  IADD3 RZ, P3, R5, R6, RZ ;  /* 0x0000000605ff7210 */ /* 0x000fe20007f7e0ff */
[----:B------:R-:W-:-:S04]  /*bd90*/  IMAD.X R5, RZ, RZ, RZ, P1 ;  /* 0x000000ffff057224 */ /* 0x000fc800008e06ff */
[----:B------:R-:W-:-:S08]  /*bda0*/  IMAD.WIDE.U32.X R4, R23, UR9, R4, P3 ;  /* 0x0000000917047c25 */ /* 0x000fd000098e0404 */
.L_x_299:
[----:B------:R-:W-:Y:S01]  /*bdb0*/  ISETP.NE.AND P1, PT, R2, 0x1, PT ;  /* 0x000000010200780c */ /* 0x000fe20003f25270 */
[----:B------:R-:W-:Y:S01]  /*bdc0*/  ULDC UR4, c[0x0][0x648] ;  /* 0x0001920000047ab9 */ /* 0x000fe20000000800 */
[----:B------:R-:W-:Y:S01]  /*bdd0*/  LOP3.LUT R20, R20, UR17, RZ, 0xc0, !PT ;  /* 0x0000001114147c12 */ /* 0x000fe2000f8ec0ff */
[----:B------:R-:W-:Y:S01]  /*bde0*/  IMAD.MOV R22, RZ, RZ, -R22 ;  /* 0x000000ffff167224 */ /* 0x000fe200078e0a16 */
[----:B------:R-:W-:Y:S01]  /*bdf0*/  SHF.R.U64 R5, R4, UR4, R5 ;  /* 0x0000000404057c19 */ /* 0x000fe20008001205 */
[----:B------:R-:W-:Y:S01]  /*be00*/  ULDC UR4, c[0x0][0x638] ;  /* 0x00018e0000047ab9 */ /* 0x000fe20000000800 */
[----:B------:R-:W-:Y:S01]  /*be10*/  LOP3.LUT R6, R9, UR16, RZ, 0xc0, !PT ;  /* 0x0000001009067c12 */ /* 0x000fe2000f8ec0ff */
[----:B------:R-:W-:Y:S02]  /*be20*/  ULDC UR5, c[0x0][0x610] ;  /* 0x0001840000057ab9 */ /* 0x000fe40000000800 */
[----:B------:R-:W-:Y:S02]  /*be30*/  IMAD.MOV R4, RZ, RZ, -R5 ;  /* 0x000000ffff047224 */ /* 0x000fe400078e0a05 */
[----:B------:R-:W-:-:S02]  /*be40*/  IMAD R5, R5, UR18, R20 ;  /* 0x0000001205057c24 */ /* 0x000fc4000f8e0214 */
[----:B0-----:R-:W-:Y:S02]  /*be50*/  @P1 IMAD R14, R21, R22, R12 ;  /* 0x00000016150e1224 */ /* 0x001fe400078e020c */
[----:B------:R-:W-:Y:S01]  /*be60*/  IMAD R15, R4, UR4, R15 ;  /* 0x00000004040f7c24 */ /* 0x000fe2000f8e020f */
[----:B------:R-:W-:Y:S01]  /*be70*/  ULDC UR4, c[0x0][0x600] ;  /* 0x0001800000047ab9 */ /* 0x000fe20000000800 */
[----:B------:R-:W-:Y:S02]  /*be80*/  IMAD R14, R5, UR5, R14 ;  /* 0x00000005050e7c24 */ /* 0x000fe4000f8e020e */
[----:B------:R-:W-:Y:S02]  /*be90*/  IMAD R15, R15, UR4, R6 ;  /* 0x000000040f0f7c24 */ /* 0x000fe4000f8e0206 */
[----:B------:R-:W-:-:S03]  /*bea0*/  IMAD.MOV.U32 R4, RZ, RZ, 0x1 ;  /* 0x00000001ff047424 */ /* 0x000fc600078e00ff */
[----:B------:R-:W-:Y:S02]  /*beb0*/  SEL R9, R15, R14, !P1 ;  /* 0x0000000e0f097207 */ /* 0x000fe40004800000 */
[----:B------:R-:W-:-:S07]  /*bec0*/  SEL R7, R14, R15, !P1 ;  /* 0x0000000f0e077207 */ /* 0x000fce0004800000 */
.L_x_297:
[----:B------:R-:W-:Y:S05]  /*bed0*/  BSYNC B1 ;  /* 0x0000000000017941 */ /* 0x000fea0003800000 */
.L_x_296:
[----:B------:R-:W-:-:S13]  /*bee0*/  LOP3.LUT P1, RZ, R4, 0xff, RZ, 0xc0, !PT ;  /* 0x000000ff04ff7812 */ /* 0x000fda000782c0ff */
[----:B------:R-:W-:Y:S05]  /*bef0*/  @P1 BRA `(.L_x_300) ;  /* 0xfffffff400481947 */ /* 0x000fea000383ffff */
[----:B------:R-:W-:Y:S05]  /*bf00*/  BSYNC B0 ;  /* 0x0000000000007941 */ /* 0x000fea0003800000 */
.L_x_288:
[----:B------:R-:W-:-:S03]  /*bf10*/  UMOV UR4, 0xffffffff ;  /* 0xffffffff00047882 */ /* 0x000fc60000000000 */
[----:B------:R-:W-:Y:S05]  /*bf20*/  BRA.DIV UR4, `(.L_x_301) ;  /* 0x0000000604187947 */ /* 0x000fea000b800000 */
[----:B------:R-:W-:-:S13]  /*bf30*/  ELECT P6, URZ, PT ;  /* 0x00000000003f782f */ /* 0x000fda00038c0000 */
.L_x_315:
[----:B------:R-:W-:Y:S04]  /*bf40*/  BSSY B0, `(.L_x_302) ;  /* 0x000002b000007945 */ /* 0x000fe80003800000 */
[----:B------:R-:W-:Y:S05]  /*bf50*/  @!P6 BRA `(.L_x_303) ;  /* 0x0000000000a4e947 */ /* 0x000fea0003800000 */
[----:B------:R-:W-:-:S04]  /*bf60*/  LOP3.LUT R19, R19, 0x2, RZ, 0xfc, !PT ;  /* 0x0000000213137812 */ /* 0x000fc800078efcff */
[----:B------:R-:W-:-:S13]  /*bf70*/  ISETP.NE.AND P0, PT, R19, 0x3, PT ;  /* 0x000000031300780c */ /* 0x000fda0003f05270 */
[----:B------:R-:W-:Y:S05]  /*bf80*/  @!P0 BRA `(.L_x_304) ;  /* 0x0000000000048947 */ /* 0x000fea0003800000 */
[----:B------:R-:W-:Y:S01]  /*bf90*/  BPT.TRAP 0x1 ;  /* 0x000000040000795c */ /* 0x000fe20000300000 */
.L_x_304:
[----:B------:R-:W0:Y:S01]  /*bfa0*/  S2R R5, SR_CgaCtaId ;  /* 0x0000000000057919 */ /* 0x000e220000008800 */
[----:B------:R-:W-:Y:S02]  /*bfb0*/  MOV R2, 0x400 ;  /* 0x0000040000027802 */ /* 0x000fe40000000f00 */
[----:B------:R-:W-:Y:S02]  /*bfc0*/  SHF.L.U32 R4, R3, 0x1f, RZ ;  /* 0x0000001f03047819 */ /* 0x000fe400000006ff */
[----:B0-----:R-:W-:-:S05]  /*bfd0*/  LEA R5, R5, R2, 0x18 ;  /* 0x0000000205057211 */ /* 0x001fca00078ec0ff */
[----:B------:R-:W-:-:S04]  /*bfe0*/  VIADD R5, R5, 0x20 ;  /* 0x0000002005057836 */ /* 0x000fc80000000000 */
[C---:B------:R-:W-:Y:S02]  /*bff0*/  IMAD R7, R0.reuse, 0x8, R5 ;  /* 0x0000000800077824 */ /* 0x040fe400078e0205 */
[----:B------:R-:W-:Y:S02]  /*c000*/  VIADD R0, R0, 0x1 ;  /* 0x0000000100007836 */ /* 0x000fe40000000000 */
[----:B------:R-:W0:Y:S03]  /*c010*/  SYNCS.PHASECHK.TRANS64.TRYWAIT P0, [R7+URZ], R4 ;  /* 0x00000004070075a7 */ /* 0x000e26000800017f */
[----:B------:R-:W-:-:S04]  /*c020*/  ISETP.NE.AND P1, PT, R0, 0x4, PT ;  /* 0x000000040000780c */ /* 0x000fc80003f25270 */
[----:B------:R-:W-:Y:S02]  /*c030*/  SEL R2, RZ, 0x1, P1 ;  /* 0x00000001ff027807 */ /* 0x000fe40000800000 */
[----:B------:R-:W-:Y:S02]  /*c040*/  SEL R0, R0, RZ, P1 ;  /* 0x000000ff00007207 */ /* 0x000fe40000800000 */
[----:B------:R-:W-:Y:S02]  /*c050*/  LOP3.LUT R9, R3, R2, RZ, 0x3c, !PT ;  /* 0x0000000203097212 */ /* 0x000fe400078e3cff */
[----:B------:R-:W-:Y:S02]  /*c060*/  LEA R6, R0, R5, 0x3 ;  /* 0x0000000500067211 */ /* 0x000fe400078e18ff */
[----:B------:R-:W-:Y:S01]  /*c070*/  SHF.L.U32 R3, R9, 0x1f, RZ ;  /* 0x0000001f09037819 */ /* 0x000fe200000006ff */
[----:B0-----:R-:W-:Y:S06]  /*c080*/  @!P0 BRA `(.L_x_305) ;  /* 0x0000000000e08947 */ /* 0x001fec0003800000 */
.L_x_316:
[----:B------:R-:W1:Y:S01]  /*c090*/  SYNCS.PHASECHK.TRANS64.TRYWAIT P0, [R6+URZ], R3 ;  /* 0x00000003060075a7 */ /* 0x000e62000800017f */
[----:B------:R-:W-:-:S05]  /*c0a0*/  VIADD R0, R0, 0x1 ;  /* 0x0000000100007836 */ /* 0x000fca0000000000 */
[----:B------:R-:W-:-:S04]  /*c0b0*/  ISETP.NE.AND P1, PT, R0, 0x4, PT ;  /* 0x000000040000780c */ /* 0x000fc80003f25270 */
[----:B------:R-:W-:Y:S02]  /*c0c0*/  SEL R2, RZ, 0x1, P1 ;  /* 0x00000001ff027807 */ /* 0x000fe40000800000 */
[----:B------:R-:W-:Y:S02]  /*c0d0*/  SEL R0, R0, RZ, P1 ;  /* 0x000000ff00007207 */ /* 0x000fe40000800000 */
[----:B------:R-:W-:-:S03]  /*c0e0*/  LOP3.LUT R9, R9, R2, RZ, 0x3c, !PT ;  /* 0x0000000209097212 */ /* 0x000fc600078e3cff */
[----:B0-----:R-:W-:Y:S01]  /*c0f0*/  IMAD R7, R0, 0x8, R5 ;  /* 0x0000000800077824 */ /* 0x001fe200078e0205 */
[----:B------:R-:W-:Y:S01]  /*c100*/  SHF.L.U32 R4, R9, 0x1f, RZ ;  /* 0x0000001f09047819 */ /* 0x000fe200000006ff */
[----:B-1----:R-:W-:Y:S06]  /*c110*/  @!P0 BRA `(.L_x_306) ;  /* 0x0000000000d08947 */ /* 0x002fec0003800000 */
.L_x_317:
[----:B------:R-:W1:Y:S01]  /*c120*/  SYNCS.PHASECHK.TRANS64.TRYWAIT P0, [R7+URZ], R4 ;  /* 0x00000004070075a7 */ /* 0x000e62000800017f */
[----:B------:R-:W-:-:S05]  /*c130*/  VIADD R0, R0, 0x1 ;  /* 0x0000000100007836 */ /* 0x000fca0000000000 */
[----:B------:R-:W-:-:S04]  /*c140*/  ISETP.NE.AND P1, PT, R0, 0x4, PT ;  /* 0x000000040000780c */ /* 0x000fc80003f25270 */
[----:B------:R-:W-:Y:S02]  /*c150*/  SEL R2, RZ, 0x1, P1 ;  /* 0x00000001ff027807 */ /* 0x000fe40000800000 */
[----:B------:R-:W-:Y:S02]  /*c160*/  SEL R0, R0, RZ, P1 ;  /* 0x000000ff00007207 */ /* 0x000fe40000800000 */
[----:B------:R-:W-:Y:S01]  /*c170*/  LOP3.LUT R2, R9, R2, RZ, 0x3c, !PT ;  /* 0x0000000209027212 */ /* 0x000fe200078e3cff */
[----:B-1----:R-:W-:Y:S06]  /*c180*/  @!P0 BRA `(.L_x_307) ;  /* 0x0000000000c88947 */ /* 0x002fec0003800000 */
.L_x_318:
[----:B------:R-:W-:Y:S01]  /*c190*/  IMAD R5, R0, 0x8, R5 ;  /* 0x0000000800057824 */ /* 0x000fe200078e0205 */
[----:B------:R-:W-:-:S07]  /*c1a0*/  SHF.L.U32 R0, R2, 0x1f, RZ ;  /* 0x0000001f02007819 */ /* 0x000fce00000006ff */
.L_x_308:
[----:B--2---:R2:W3:Y:S02]  /*c1b0*/  SYNCS.PHASECHK.TRANS64.TRYWAIT P0, [R5+URZ], R0 ;  /* 0x00000000050075a7 */ /* 0x0044e4000800017f */
[----:B---3--:R-:W-:Y:S05]  /*c1c0*/  @!P0 NANOSLEEP.SYNCS 0x989680 ;  /* 0x009896800000895d */ /* 0x008fea0003900000 */
[----:B------:R-:W3:Y:S02]  /*c1d0*/  @!P0 SYNCS.PHASECHK.TRANS64 P0, [R5+URZ], R0 ;  /* 0x00000000050085a7 */ /* 0x000ee4000800007f */
[----:B---3--:R-:W-:Y:S05]  /*c1e0*/  @!P0 BRA `(.L_x_308) ;  /* 0xfffffffc00f08947 */ /* 0x008fea000383ffff */
.L_x_303:
[----:B------:R-:W-:Y:S05]  /*c1f0*/  BSYNC B0 ;  /* 0x0000000000007941 */ /* 0x000fea0003800000 */
.L_x_302:
[----:B------:R-:W-:Y:S05]  /*c200*/  EXIT ;  /* 0x000000000000794d */ /* 0x000fea0003800000 */
.L_x_17:
[----:B---3--:R3:W4:Y:S02]  /*c210*/  SYNCS.PHASECHK.TRANS64.TRYWAIT P1, [R3+URZ], R0 ;  /* 0x00000000030075a7 */ /* 0x008724000802017f */
[----:B----4-:R-:W-:Y:S05]  /*c220*/  @!P1 NANOSLEEP.SYNCS 0x989680 ;  /* 0x009896800000995d */ /* 0x010fea0003900000 */
[----:B------:R-:W4:Y:S02]  /*c230*/  @!P1 SYNCS.PHASECHK.TRANS64 P1, [R3+URZ], R0 ;  /* 0x00000000030095a7 */ /* 0x000f24000802007f */
[----:B----4-:R-:W-:Y:S05]  /*c240*/  @!P1 BRA `(.L_x_17) ;  /* 0xfffffffc00f09947 */ /* 0x010fea000383ffff */
[----:B------:R-:W-:Y:S05]  /*c250*/  BRA `(.L_x_16) ;  /* 0xffffff4c00ec7947 */ /* 0x000fea000383ffff */
.L_x_22:
[----:B-1----:R-:W-:-:S04]  /*c260*/  IMAD.U32 R4, RZ, RZ, UR8 ;  /* 0x00000008ff047e24 */ /* 0x002fc8000f8e00ff */
[----:B------:R1:W2:Y:S03]  /*c270*/  SYNCS.PHASECHK.TRANS64.TRYWAIT P1, [R4+URZ], R3 ;  /* 0x00000003040075a7 */ /* 0x0002a6000802017f */
[----:B--2---:R-:W-:Y:S05]  /*c280*/  @!P1 NANOSLEEP.SYNCS 0x989680 ;  /* 0x009896800000995d */ /* 0x004fea0003900000 */
[----:B------:R-:W2:Y:S02]  /*c290*/  @!P1 SYNCS.PHASECHK.TRANS64 P1, [R4+URZ], R3 ;  /* 0x00000003040095a7 */ /* 0x000ea4000802007f */
[----:B--2---:R-:W-:Y:S05]  /*c2a0*/  @!P1 BRA `(.L_x_22) ;  /* 0xfffffffc00ec9947 */ /* 0x004fea000383ffff */
[----:B------:R-:W-:Y:S05]  /*c2b0*/  BRA `(.L_x_21) ;  /* 0xffffff54001c7947 */ /* 0x000fea000383ffff */
.L_x_289:
[----:B------:R-:W-:Y:S01]  /*c2c0*/  BSSY B1, `(.L_x_309) ;  /* 0x0000006000017945 */ /* 0x000fe20003800000 */
[----:B------:R-:W-:-:S07]  /*c2d0*/  IMAD.MOV.U32 R15, RZ, RZ, -0x1 ;  /* 0xffffffffff0f7424 */ /* 0x000fce00078e00ff */
[----:B------:R-:W-:Y:S05]  /*c2e0*/  WARPSYNC.COLLECTIVE R15, `(.L_x_310) ;  /* 0x000000000f0c7348 */ /* 0x000fea0003c00000 */
[----:B------:R-:W-:Y:S02]  /*c2f0*/  ELECT P6, UR62, PT ;  /* 0x00000000003e782f */ /* 0x000fe400038c0000 */
[----:B------:R-:W-:Y:S01]  /*c300*/  MOV R14, UR62 ;  /* 0x0000003e000e7c02 */ /* 0x000fe20008000f00 */
[----:B------:R-:W-:Y:S10]  /*c310*/  ENDCOLLECTIVE ;  /* 0x000000000000791b */ /* 0x000ff40003800000 */
.L_x_310:
[----:B------:R-:W-:Y:S05]  /*c320*/  BSYNC B1 ;  /* 0x0000000000017941 */ /* 0x000fea0003800000 */
.L_x_309:
[----:B------:R-:W-:Y:S05]  /*c330*/  BRA `(.L_x_311) ;  /* 0xfffffff000447947 */ /* 0x000fea000383ffff */
.L_x_292:
[----:B0-----:R0:W1:Y:S02]  /*c340*/  SYNCS.PHASECHK.TRANS64.TRYWAIT P1, [R12+URZ+0x20], R7 ;  /* 0x000020070c0075a7 */ /* 0x001064000802017f */
[----:B-1----:R-:W-:Y:S05]  /*c350*/  @!P1 NANOSLEEP.SYNCS 0x989680 ;  /* 0x009896800000995d */ /* 0x002fea0003900000 */
[----:B------:R-:W1:Y:S02]  /*c360*/  @!P1 SYNCS.PHASECHK.TRANS64 P1, [R12+URZ+0x20], R7 ;  /* 0x000020070c0095a7 */ /* 0x000e64000802007f */
[----:B-1----:R-:W-:Y:S05]  /*c370*/  @!P1 BRA `(.L_x_292) ;  /* 0xfffffffc00f09947 */ /* 0x002fea000383ffff */
[----:B------:R-:W-:Y:S05]  /*c380*/  BRA `(.L_x_312) ;  /* 0xfffffff000787947 */ /* 0x000fea000383ffff */
.L_x_301:
[----:B------:R-:W-:Y:S01]  /*c390*/  BSSY B0, `(.L_x_313) ;  /* 0x0000006000007945 */ /* 0x000fe20003800000 */
[----:B------:R-:W-:-:S07]  /*c3a0*/  IMAD.MOV.U32 R15, RZ, RZ, -0x1 ;  /* 0xffffffffff0f7424 */ /* 0x000fce00078e00ff */
[----:B------:R-:W-:Y:S05]  /*c3b0*/  WARPSYNC.COLLECTIVE R15, `(.L_x_314) ;  /* 0x000000000f0c7348 */ /* 0x000fea0003c00000 */
[----:B------:R-:W-:Y:S02]  /*c3c0*/  ELECT P6, UR62, PT ;  /* 0x00000000003e782f */ /* 0x000fe400038c0000 */
[----:B------:R-:W-:Y:S01]  /*c3d0*/  MOV R14, UR62 ;  /* 0x0000003e000e7c02 */ /* 0x000fe20008000f00 */
[----:B------:R-:W-:Y:S10]  /*c3e0*/  ENDCOLLECTIVE ;  /* 0x000000000000791b */ /* 0x000ff40003800000 */
.L_x_314:
[----:B------:R-:W-:Y:S05]  /*c3f0*/  BSYNC B0 ;  /* 0x0000000000007941 */ /* 0x000fea0003800000 */
.L_x_313:
[----:B------:R-:W-:Y:S05]  /*c400*/  BRA `(.L_x_315) ;  /* 0xfffffff800cc7947 */ /* 0x000fea000383ffff */
.L_x_305:
[----:B0-----:R0:W1:Y:S02]  /*c410*/  SYNCS.PHASECHK.TRANS64.TRYWAIT P0, [R7+URZ], R4 ;  /* 0x00000004070075a7 */ /* 0x001064000800017f */
[----:B-1----:R-:W-:Y:S05]  /*c420*/  @!P0 NANOSLEEP.SYNCS 0x989680 ;  /* 0x009896800000895d */ /* 0x002fea0003900000 */
[----:B------:R-:W1:Y:S02]  /*c430*/  @!P0 SYNCS.PHASECHK.TRANS64 P0, [R7+URZ], R4 ;  /* 0x00000004070085a7 */ /* 0x000e64000800007f */
[----:B-1----:R-:W-:Y:S05]  /*c440*/  @!P0 BRA `(.L_x_305) ;  /* 0xfffffffc00f08947 */ /* 0x002fea000383ffff */
[----:B------:R-:W-:Y:S05]  /*c450*/  BRA `(.L_x_316) ;  /* 0xfffffffc000c7947 */ /* 0x000fea000383ffff */
.L_x_306:
[----:B0-----:R0:W1:Y:S02]  /*c460*/  SYNCS.PHASECHK.TRANS64.TRYWAIT P0, [R6+URZ], R3 ;  /* 0x00000003060075a7 */ /* 0x001064000800017f */
[----:B-1----:R-:W-:Y:S05]  /*c470*/  @!P0 NANOSLEEP.SYNCS 0x989680 ;  /* 0x009896800000895d */ /* 0x002fea0003900000 */
[----:B------:R-:W1:Y:S02]  /*c480*/  @!P0 SYNCS.PHASECHK.TRANS64 P0, [R6+URZ], R3 ;  /* 0x00000003060085a7 */ /* 0x000e64000800007f */
[----:B-1----:R-:W-:Y:S05]  /*c490*/  @!P0 BRA `(.L_x_306) ;  /* 0xfffffffc00f08947 */ /* 0x002fea000383ffff */
[----:B------:R-:W-:Y:S05]  /*c4a0*/  BRA `(.L_x_317) ;  /* 0xfffffffc001c7947 */ /* 0x000fea000383ffff */
.L_x_307:
[----:B-1----:R1:W2:Y:S02]  /*c4b0*/  SYNCS.PHASECHK.TRANS64.TRYWAIT P0, [R7+URZ], R4 ;  /* 0x00000004070075a7 */ /* 0x0022a4000800017f */
[----:B--2---:R-:W-:Y:S05]  /*c4c0*/  @!P0 NANOSLEEP.SYNCS 0x989680 ;  /* 0x009896800000895d */ /* 0x004fea0003900000 */
[----:B------:R-:W2:Y:S02]  /*c4d0*/  @!P0 SYNCS.PHASECHK.TRANS64 P0, [R7+URZ], R4 ;  /* 0x00000004070085a7 */ /* 0x000ea4000800007f */
[----:B--2---:R-:W-:Y:S05]  /*c4e0*/  @!P0 BRA `(.L_x_307) ;  /* 0xfffffffc00f08947 */ /* 0x004fea000383ffff */
[----:B------:R-:W-:Y:S05]  /*c4f0*/  BRA `(.L_x_318) ;  /* 0xfffffffc00247947 */ /* 0x000fea000383ffff */
.L_x_319:
[----:B------:R-:W-:-:S00]  /*c500*/  BRA `(.L_x_319) ;  /* 0xfffffffc00fc7947 */ /* 0x000fc0000383ffff */
[----:B------:R-:W-:-:S00]  /*c510*/  NOP ;  /* 0x0000000000007918 */ /* 0x000fc00000000000 */
        /* <DEDUP_REMOVED lines=14> */
.L_x_320:


//--------------------- .nv.global.init           --------------------------
	.section	.nv.global.init,"aw",@progbits
.nv.global.init:
	.type		$str$22,@object
	.size		$str$22,($str$23 - $str$22)
$str$22:
        /*0000*/ 	.byte	0x6b, 0x5f, 0x74, 0x69, 0x6c, 0x65, 0x5f, 0x63, 0x6f, 0x75, 0x6e, 0x74, 0x20, 0x3e, 0x3d, 0x20
        /*0010*/ 	.byte	0x31, 0x00
	.type		$str$23,@object
	.size		$str$23,(__unnamed_1 - $str$23)
$str$23:
        /*0012*/ 	.byte	0x2f, 0x74, 0x6d, 0x70, 0x2f, 0x63, 0x75, 0x74, 0x6c, 0x61, 0x73, 0x73, 0x5f, 0x73, 0x77, 0x65
        /*0022*/ 	.byte	0x65, 0x70, 0x5f, 0x73, 0x72, 0x63, 0x2f, 0x69, 0x6e, 0x63, 0x6c, 0x75, 0x64, 0x65, 0x2f, 0x63
        /*0032*/ 	.byte	0x75, 0x74, 0x6c, 0x61, 0x73, 0x73, 0x2f, 0x67, 0x65, 0x6d, 0x6d, 0x2f, 0x63, 0x6f, 0x6c, 0x6c
        /*0042*/ 	.byte	0x65, 0x63, 0x74, 0x69, 0x76, 0x65, 0x2f, 0x73, 0x6d, 0x39, 0x30, 0x5f, 0x6d, 0x6d, 0x61, 0x5f
        /*0052*/ 	.byte	0x74, 0x6d, 0x61, 0x5f, 0x67, 0x6d, 0x6d, 0x61, 0x5f, 0x73, 0x73, 0x5f, 0x77, 0x61, 0x72, 0x70
        /*0062*/ 	.byte	0x73, 0x70, 0x65, 0x63, 0x69, 0x61, 0x6c, 0x69, 0x7a, 0x65, 0x64, 0x2e, 0x68, 0x70, 0x70, 0x00
	.type		__unnamed_1,@object
	.size		__unnamed_1,(.L_0 - __unnamed_1)
__unnamed_1:
        /*0072*/ 	.byte	0x76, 0x6f, 0x69, 0x64, 0x20, 0x63, 0x75, 0x74, 0x6c, 0x61, 0x73, 0x73, 0x3a, 0x3a, 0x67, 0x65
        /* <DEDUP_REMOVED lines=180> */
        /*0bc2*/ 	.byte	0x6e, 0x74, 0x69, 0x74, 0x79, 0x5d, 0x00
.L_0:


//--------------------- .nv.shared._ZN7cutlass13device_kernelINS_4gemm6kernel13GemmUniversalIN4cute5tupleIJiiiiEEENS1_10collective13CollectiveMmaINS1_34MainloopSm90TmaGmmaWarpSpecializedILi4ENS5_IJNS4_1CILi1EEESB_SB_EEENS1_35KernelTmaWarpSpecializedCooperativeEEENS5_IJNSA_ILi256EEENSA_ILi128EEENSA_ILi64EEEEEENS_10bfloat16_tENS5_IJlSB_lEEESJ_SK_NS4_8TiledMMAINS4_8MMA_AtomIJNS4_4SM904GMMA28MMA_64x128x16_F32BF16BF16_SSILNSO_5MajorE0ELSQ_0ELNSO_7ScaleInE1ELSR_1EEEEEENS4_6LayoutINS5_IJNSA_ILi2EEESB_SB_EEENS5_IJSB_NSA_ILi0EEESX_EEEEENS5_IJNS4_10UnderscoreES10_S10_EEEEENS4_13SM90_TMA_LOADENS4_14ComposedLayoutINS4_7SwizzleILi3ELi4ELi3EEENS4_18smem_ptr_flag_bitsILi16EEENSU_INS5_IJNSA_ILi8EEESH_EEENS5_IJSH_SB_EEEEEEEvNS4_8identityES13_S1D_vS1E_EENS_8epilogue10collective6detail29Sm90TmaWarpSpecializedAdapterINS1H_15DefaultEpilogueISJ_SK_SK_NS1G_6thread17LinearCombinationISJ_Li1EffLNS1L_9ScaleType4KindE0ELNS_15FloatRoundStyleE2ESJ_EENS1_15EpilogueDefaultEEEEEvvEEEEvNT_6ParamsE --------------------------
	.section	.nv.shared._ZN7cutlass13device_kernelINS_4gemm6kernel13GemmUniversalIN4cute5tupleIJiiiiEEENS1_10collective13CollectiveMmaINS1_34MainloopSm90TmaGmmaWarpSpecializedILi4ENS5_IJNS4_1CILi1EEESB_SB_EEENS1_35KernelTmaWarpSpecializedCooperativeEEENS5_IJNSA_ILi256EEENSA_ILi128EEENSA_ILi64EEEEEENS_10bfloat16_tENS5_IJlSB_lEEESJ_SK_NS4_8TiledMMAINS4_8MMA_AtomIJNS4_4SM904GMMA28MMA_64x128x16_F32BF16BF16_SSILNSO_5MajorE0ELSQ_0ELNSO_7ScaleInE1ELSR_1EEEEEENS4_6LayoutINS5_IJNSA_ILi2EEESB_SB_EEENS5_IJSB_NSA_ILi0EEESX_EEEEENS5_IJNS4_10UnderscoreES10_S10_EEEEENS4_13SM90_TMA_LOADENS4_14ComposedLayoutINS4_7SwizzleILi3ELi4ELi3EEENS4_18smem_ptr_flag_bitsILi16EEENSU_INS5_IJNSA_ILi8EEESH_EEENS5_IJSH_SB_EEEEEEEvNS4_8identityES13_S1D_vS1E_EENS_8epilogue10collective6detail29Sm90TmaWarpSpecializedAdapterINS1H_15DefaultEpilogueISJ_SK_SK_NS1G_6thread17LinearCombinationISJ_Li1EffLNS1L_9ScaleType4KindE0ELNS_15FloatRoundStyleE2ESJ_EENS1_15EpilogueDefaultEEEEEvvEEEEvNT_6ParamsE,"aw",@nobits
	.sectionflags	@""
	.align	16
	.zero		1024


//--------------------- .nv.shared.reserved.0     --------------------------
	.section	.nv.shared.reserved.0,"aw",@nobits
	.weak		__nv_reservedSMEM_offset_0_alias
	.size		__nv_reservedSMEM_offset_0_alias, 0, 0
	.other		__nv_reservedSMEM_offset_0_alias,@"STO_CUDA_RESERVED_SHARED STV_DEFAULT"
__nv_reservedSMEM_offset_0_alias:
	.zero		0


//--------------------- .nv.global                --------------------------
	.section	.nv.global,"aw",@nobits
.nv.global:
	.type		_ZN40_INTERNAL_952bedb7_4_k_cu_57b87b36_140224cute1_E,@object
	.size		_ZN40_INTERNAL_952bedb7_4_k_cu_57b87b36_140224cute1_E,(_ZN40_INTERNAL_952bedb7_4_k_cu_57b87b36_140224cuda3std3__45__cpo6cbeginE - _ZN40_INTERNAL_952bedb7_4_k_cu_57b87b36_140224cute1_E)
_ZN40_INTERNAL_952bedb7_4_k_cu_57b87b36_140224cute1_E:
	.zero		1
	.type		_ZN40_INTERNAL_952bedb7_4_k_cu_57b87b36_140224cuda3std3__45__cpo6cbeginE,@object
	.size		_ZN40_INTERNAL_952bedb7_4_k_cu_57b87b36_140224cuda3std3__45__cpo6cbeginE,(_ZN40_INTERNAL_952bedb7_4_k_cu_57b87b36_140224cuda3std3__48in_placeE - _ZN40_INTERNAL_952bedb7_4_k_cu_57b87b36_140224cuda3std3__45__cpo6cbeginE)
_ZN40_INTERNAL_952bedb7_4_k_cu_57b87b36_140224cuda3std3__45__cpo6cbeginE:
	.zero		1
	.type		_ZN40_INTERNAL_952bedb7_4_k_cu_57b87b36_140224cuda3std3__48in_placeE,@object
	.size		_ZN40_INTERNAL_952bedb7_4_k_cu_57b87b36_140224cuda3std3__48in_placeE,(_ZN40_INTERNAL_952bedb7_4_k_cu_57b87b36_140224cuda3std6ranges3__45__cpo9iter_moveE - _ZN40_INTERNAL_952bedb7_4_k_cu_57b87b36_140224cuda3std3__48in_placeE)
_ZN40_INTERNAL_952bedb7_4_k_cu_57b87b36_140224cuda3std3__48in_placeE:
	.zero		1
	.type		_ZN40_INTERNAL_952bedb7_4_k_cu_57b87b36_140224cuda3std6ranges3__45__cpo9iter_moveE,@object
	.size		_ZN40_INTERNAL_952bedb7_4_k_cu_57b87b36_140224cuda3std6ranges3__45__cpo9iter_moveE,(_ZN40_INTERNAL_952bedb7_4_k_cu_57b87b36_140224cuda3std3__45__cpo5beginE - _ZN40_INTERNAL_952bedb7_4_k_cu_57b87b36_140224cuda3std6ranges3__45__cpo9iter_moveE)
_ZN40_INTERNAL_952bedb7_4_k_cu_57b87b36_140224cuda3std6ranges3__45__cpo9iter_moveE:
	.zero		1
	.type		_ZN40_INTERNAL_952bedb7_4_k_cu_57b87b36_140224cuda3std3__45__cpo5beginE,@object
	.size		_ZN40_INTERNAL_952bedb7_4_k_cu_57b87b36_140224cuda3std3__45__cpo5beginE,(_ZN40_INTERNAL_952bedb7_4_k_cu_57b87b36_140224cuda3std3__442_GLOBAL__N__952bedb7_4_k_cu_57b87b36_140226ignoreE - _ZN40_INTERNAL_952bedb7_4_k_cu_57b87b36_140224cuda3std3__45__cpo5beginE)
_ZN40_INTERNAL_952bedb7_4_k_cu_57b87b36_140224cuda3std3__45__cpo5beginE:
	.zero		1
	.type		_ZN40_INTERNAL_952bedb7_4_k_cu_57b87b36_140224cuda3std3__442_GLOBAL__N__952bedb7_4_k_cu_57b87b36_140226ignoreE,@object
	.size		_ZN40_INTERNAL_952bedb7_4_k_cu_57b87b36_140224cuda3std3__442_GLOBAL__N__952bedb7_4_k_cu_57b87b36_140226ignoreE,(_ZN40_INTERNAL_952bedb7_4_k_cu_57b87b36_140224cute7productE - _ZN40_INTERNAL_952bedb7_4_k_cu_57b87b36_140224cuda3std3__442_GLOBAL__N__952bedb7_4_k_cu_57b87b36_140226ignoreE)
_ZN40_INTERNAL_952bedb7_4_k_cu_57b87b36_140224cuda3std3__442_GLOBAL__N__952bedb7_4_k_cu_57b87b36_140226ignoreE:
	.zero		1
	.type		_ZN40_INTERNAL_952bedb7_4_k_cu_57b87b36_140224cute7productE,@object
	.size		_ZN40_INTERNAL_952bedb7_4_k_cu_57b87b36_140224cute7productE,(_ZN40_INTERNAL_952bedb7_4_k_cu_57b87b36_140224cuda3std3__45__cpo3endE - _ZN40_INTERNAL_952bedb7_4_k_cu_57b87b36_140224cute7productE)
_ZN40_INTERNAL_952bedb7_4_k_cu_57b87b36_140224cute7productE:
	.zero		1
	.type		_ZN40_INTERNAL_952bedb7_4_k_cu_57b87b36_140224cuda3std3__45__cpo3endE,@object
	.size		_ZN40_INTERNAL_952bedb7_4_k_cu_57b87b36_140224cuda3std3__45__cpo3endE,(_ZN40_INTERNAL_952bedb7_4_k_cu_57b87b36_140224cuda3std3__419piecewise_constructE - _ZN40_INTERNAL_952bedb7_4_k_cu_57b87b36_140224cuda3std3__45__cpo3endE)
_ZN40_INTERNAL_952bedb7_4_k_cu_57b87b36_140224cuda3std3__45__cpo3endE:
	.zero		1
	.type		_ZN40_INTERNAL_952bedb7_4_k_cu_57b87b36_140224cuda3std3__419piecewise_constructE,@object
	.size		_ZN40_INTERNAL_952bedb7_4_k_cu_57b87b36_140224cuda3std3__419piecewise_constructE,(_ZN40_INTERNAL_952bedb7_4_k_cu_57b87b36_140224cuda3std3__45__cpo4cendE - _ZN40_INTERNAL_952bedb7_4_k_cu_57b87b36_140224cuda3std3__419piecewise_constructE)
_ZN40_INTERNAL_952bedb7_4_k_cu_57b87b36_140224cuda3std3__419piecewise_constructE:
	.zero		1
	.type		_ZN40_INTERNAL_952bedb7_4_k_cu_57b87b36_140224cuda3std3__45__cpo4cendE,@object
	.size		_ZN40_INTERNAL_952bedb7_4_k_cu_57b87b36_140224cuda3std3__45__cpo4cendE,(_ZN40_INTERNAL_952bedb7_4_k_cu_57b87b36_140224cuda3std6ranges3__45__cpo4swapE - _ZN40_INTERNAL_952bedb7_4_k_cu_57b87b36_140224cuda3std3__45__cpo4cendE)
_ZN40_INTERNAL_952bedb7_4_k_cu_57b87b36_140224cuda3std3__45__cpo4cendE:
	.zero		1
	.type		_ZN40_INTERNAL_952bedb7_4_k_cu_57b87b36_140224cuda3std6ranges3__45__cpo4swapE,@object
	.size		_ZN40_INTERNAL_952bedb7_4_k_cu_57b87b36_140224cuda3std6ranges3__45__cpo4swapE,(.L_8 - _ZN40_INTERNAL_952bedb7_4_k_cu_57b87b36_140224cuda3std6ranges3__45__cpo4swapE)
_ZN40_INTERNAL_952bedb7_4_k_cu_57b87b36_140224cuda3std6ranges3__45__cpo4swapE:
	.zero		1
.L_8:


//--------------------- .nv.constant0._ZN7cutlass13device_kernelINS_4gemm6kernel13GemmUniversalIN4cute5tupleIJiiiiEEENS1_10collective13CollectiveMmaINS1_34MainloopSm90TmaGmmaWarpSpecializedILi4ENS5_IJNS4_1CILi1EEESB_SB_EEENS1_35KernelTmaWarpSpecializedCooperativeEEENS5_IJNSA_ILi256EEENSA_ILi128EEENSA_ILi64EEEEEENS_10bfloat16_tENS5_IJlSB_lEEESJ_SK_NS4_8TiledMMAINS4_8MMA_AtomIJNS4_4SM904GMMA28MMA_64x128x16_F32BF16BF16_SSILNSO_5MajorE0ELSQ_0ELNSO_7ScaleInE1ELSR_1EEEEEENS4_6LayoutINS5_IJNSA_ILi2EEESB_SB_EEENS5_IJSB_NSA_ILi0EEESX_EEEEENS5_IJNS4_10UnderscoreES10_S10_EEEEENS4_13SM90_TMA_LOADENS4_14ComposedLayoutINS4_7SwizzleILi3ELi4ELi3EEENS4_18smem_ptr_flag_bitsILi16EEENSU_INS5_IJNSA_ILi8EEESH_EEENS5_IJSH_SB_EEEEEEEvNS4_8identityES13_S1D_vS1E_EENS_8epilogue10collective6detail29Sm90TmaWarpSpecializedAdapterINS1H_15DefaultEpilogueISJ_SK_SK_NS1G_6thread17LinearCombinationISJ_Li1EffLNS1L_9ScaleType4KindE0ELNS_15FloatRoundStyleE2ESJ_EENS1_15EpilogueDefaultEEEEEvvEEEEvNT_6ParamsE --------------------------
	.section	.nv.constant0._ZN7cutlass13device_kernelINS_4gemm6kernel13GemmUniversalIN4cute5tupleIJiiiiEEENS1_10collective13CollectiveMmaINS1_34MainloopSm90TmaGmmaWarpSpecializedILi4ENS5_IJNS4_1CILi1EEESB_SB_EEENS1_35KernelTmaWarpSpecializedCooperativeEEENS5_IJNSA_ILi256EEENSA_ILi128EEENSA_ILi64EEEEEENS_10bfloat16_tENS5_IJlSB_lEEESJ_SK_NS4_8TiledMMAINS4_8MMA_AtomIJNS4_4SM904GMMA28MMA_64x128x16_F32BF16BF16_SSILNSO_5MajorE0ELSQ_0ELNSO_7ScaleInE1ELSR_1EEEEEENS4_6LayoutINS5_IJNSA_ILi2EEESB_SB_EEENS5_IJSB_NSA_ILi0EEESX_EEEEENS5_IJNS4_10UnderscoreES10_S10_EEEEENS4_13SM90_TMA_LOADENS4_14ComposedLayoutINS4_7SwizzleILi3ELi4ELi3EEENS4_18smem_ptr_flag_bitsILi16EEENSU_INS5_IJNSA_ILi8EEESH_EEENS5_IJSH_SB_EEEEEEEvNS4_8identityES13_S1D_vS1E_EENS_8epilogue10collective6detail29Sm90TmaWarpSpecializedAdapterINS1H_15DefaultEpilogueISJ_SK_SK_NS1G_6thread17LinearCombinationISJ_Li1EffLNS1L_9ScaleType4KindE0ELNS_15FloatRoundStyleE2ESJ_EENS1_15EpilogueDefaultEEEEEvvEEEEvNT_6ParamsE,"a",@progbits
	.sectionflags	@""
	.align	4
.nv.constant0._ZN7cutlass13device_kernelINS_4gemm6kernel13GemmUniversalIN4cute5tupleIJiiiiEEENS1_10collective13CollectiveMmaINS1_34MainloopSm90TmaGmmaWarpSpecializedILi4ENS5_IJNS4_1CILi1EEESB_SB_EEENS1_35KernelTmaWarpSpecializedCooperativeEEENS5_IJNSA_ILi256EEENSA_ILi128EEENSA_ILi64EEEEEENS_10bfloat16_tENS5_IJlSB_lEEESJ_SK_NS4_8TiledMMAINS4_8MMA_AtomIJNS4_4SM904GMMA28MMA_64x128x16_F32BF16BF16_SSILNSO_5MajorE0ELSQ_0ELNSO_7ScaleInE1ELSR_1EEEEEENS4_6LayoutINS5_IJNSA_ILi2EEESB_SB_EEENS5_IJSB_NSA_ILi0EEESX_EEEEENS5_IJNS4_10UnderscoreES10_S10_EEEEENS4_13SM90_TMA_LOADENS4_14ComposedLayoutINS4_7SwizzleILi3ELi4ELi3EEENS4_18smem_ptr_flag_bitsILi16EEENSU_INS5_IJNSA_ILi8EEESH_EEENS5_IJSH_SB_EEEEEEEvNS4_8identityES13_S1D_vS1E_EENS_8epilogue10collective6detail29Sm90TmaWarpSpecializedAdapterINS1H_15DefaultEpilogueISJ_SK_SK_NS1G_6thread17LinearCombinationISJ_Li1EffLNS1L_9ScaleType4KindE0ELNS_15FloatRoundStyleE2ESJ_EENS1_15EpilogueDefaultEEEEEvvEEEEvNT_6ParamsE:
	.zero		1664


//--------------------- SYMBOLS --------------------------

	.type		.nv.reservedSmem.offset0,@object
	.size		.nv.reservedSmem.offset0,0x4
	.type		__assertfail,@function
